//
// Generated by NVIDIA NVVM Compiler
//
// Compiler Build ID: CL-36424714
// Cuda compilation tools, release 13.0, V13.0.88
// Based on NVVM 20.0.0
//

.version 9.0
.target sm_100
.address_size 64

	// .globl	_Z21swiGLU_warp_optimizedPKfS0_S0_Pfiiii

.visible .entry _Z21swiGLU_warp_optimizedPKfS0_S0_Pfiiii(
	.param .u64 .ptr .align 1 _Z21swiGLU_warp_optimizedPKfS0_S0_Pfiiii_param_0,
	.param .u64 .ptr .align 1 _Z21swiGLU_warp_optimizedPKfS0_S0_Pfiiii_param_1,
	.param .u64 .ptr .align 1 _Z21swiGLU_warp_optimizedPKfS0_S0_Pfiiii_param_2,
	.param .u64 .ptr .align 1 _Z21swiGLU_warp_optimizedPKfS0_S0_Pfiiii_param_3,
	.param .u32 _Z21swiGLU_warp_optimizedPKfS0_S0_Pfiiii_param_4,
	.param .u32 _Z21swiGLU_warp_optimizedPKfS0_S0_Pfiiii_param_5,
	.param .u32 _Z21swiGLU_warp_optimizedPKfS0_S0_Pfiiii_param_6,
	.param .u32 _Z21swiGLU_warp_optimizedPKfS0_S0_Pfiiii_param_7
)
{
	.reg .pred 	%p<23>;
	.reg .b32 	%r<74>;
	.reg .b32 	%f<141>;
	.reg .b64 	%rd<62>;

	ld.param.u64 	%rd11, [_Z21swiGLU_warp_optimizedPKfS0_S0_Pfiiii_param_0];
	ld.param.u64 	%rd12, [_Z21swiGLU_warp_optimizedPKfS0_S0_Pfiiii_param_1];
	ld.param.u64 	%rd13, [_Z21swiGLU_warp_optimizedPKfS0_S0_Pfiiii_param_2];
	ld.param.u64 	%rd14, [_Z21swiGLU_warp_optimizedPKfS0_S0_Pfiiii_param_3];
	ld.param.u32 	%r28, [_Z21swiGLU_warp_optimizedPKfS0_S0_Pfiiii_param_4];
	ld.param.u32 	%r29, [_Z21swiGLU_warp_optimizedPKfS0_S0_Pfiiii_param_5];
	ld.param.u32 	%r30, [_Z21swiGLU_warp_optimizedPKfS0_S0_Pfiiii_param_6];
	ld.param.u32 	%r31, [_Z21swiGLU_warp_optimizedPKfS0_S0_Pfiiii_param_7];
	cvta.to.global.u64 	%rd1, %rd13;
	cvta.to.global.u64 	%rd2, %rd12;
	cvta.to.global.u64 	%rd3, %rd11;
	cvta.to.global.u64 	%rd4, %rd14;
	mul.lo.s32 	%r32, %r29, %r28;
	mul.lo.s32 	%r1, %r32, %r31;
	mov.u32 	%r33, %tid.x;
	and.b32  	%r34, %r33, 31;
	mov.u32 	%r35, %ctaid.x;
	mov.u32 	%r2, %ntid.x;
	mad.lo.s32 	%r36, %r35, %r2, %r33;
	shr.s32 	%r37, %r36, 31;
	shr.u32 	%r38, %r37, 27;
	add.s32 	%r39, %r36, %r38;
	and.b32  	%r40, %r39, -32;
	or.b32  	%r66, %r40, %r34;
	setp.ge.s32 	%p1, %r66, %r1;
	@%p1 bra 	$L__BB0_21;
	mul.lo.s32 	%r4, %r31, %r29;
	setp.gt.s32 	%p2, %r30, 0;
	mov.u32 	%r41, %nctaid.x;
	mul.lo.s32 	%r42, %r41, %r2;
	and.b32  	%r5, %r42, -32;
	@%p2 bra 	$L__BB0_6;
	mov.f32 	%f27, 0f3F000000;
	cvt.sat.f32.f32 	%f28, %f27;
	mov.f32 	%f29, 0f4B400001;
	mov.f32 	%f30, 0f437C0000;
	fma.rm.f32 	%f31, %f28, %f30, %f29;
	add.f32 	%f32, %f31, 0fCB40007F;
	neg.f32 	%f1, %f32;
	mov.b32 	%r43, %f31;
	shl.b32 	%r44, %r43, 23;
	mov.b32 	%f2, %r44;
	ex2.approx.ftz.f32 	%f33, %f1;
	fma.rn.f32 	%f34, %f33, %f2, 0f3F800000;
	rcp.rn.f32 	%f35, %f34;
	mul.f32 	%f36, %f35, 0f00000000;
	mul.f32 	%f37, %f36, 0f00000000;
$L__BB0_3:
	setp.lt.s32 	%p3, %r31, 0;
	div.s32 	%r45, %r66, %r4;
	mul.lo.s32 	%r46, %r45, %r4;
	sub.s32 	%r47, %r66, %r46;
	div.s32 	%r48, %r47, %r31;
	setp.ge.s32 	%p4, %r45, %r28;
	setp.ge.s32 	%p5, %r48, %r29;
	or.pred  	%p6, %p4, %p5;
	or.pred  	%p7, %p3, %p6;
	@%p7 bra 	$L__BB0_5;
	mul.wide.s32 	%rd15, %r66, 4;
	add.s64 	%rd16, %rd4, %rd15;
	st.global.f32 	[%rd16], %f37;
$L__BB0_5:
	add.s32 	%r66, %r66, %r5;
	setp.lt.s32 	%p8, %r66, %r1;
	@%p8 bra 	$L__BB0_3;
	bra.uni 	$L__BB0_21;
$L__BB0_6:
	and.b32  	%r6, %r30, 7;
	and.b32  	%r49, %r30, 2147483640;
	neg.s32 	%r7, %r49;
	mul.wide.u32 	%rd5, %r31, 4;
	mul.wide.u32 	%rd6, %r31, 8;
	mul.wide.u32 	%rd7, %r31, 16;
	mul.wide.u32 	%rd8, %r31, 20;
	mul.wide.u32 	%rd9, %r31, 24;
	mul.wide.u32 	%rd10, %r31, 28;
$L__BB0_7:
	setp.lt.s32 	%p9, %r31, 0;
	div.s32 	%r9, %r66, %r4;
	mul.lo.s32 	%r50, %r9, %r4;
	sub.s32 	%r51, %r66, %r50;
	div.s32 	%r10, %r51, %r31;
	rem.s32 	%r11, %r66, %r31;
	setp.ge.s32 	%p10, %r9, %r28;
	setp.ge.s32 	%p11, %r10, %r29;
	or.pred  	%p12, %p10, %p11;
	or.pred  	%p13, %p9, %p12;
	@%p13 bra 	$L__BB0_20;
	setp.lt.u32 	%p14, %r30, 8;
	mad.lo.s32 	%r53, %r9, %r29, %r10;
	mul.lo.s32 	%r12, %r53, %r30;
	mov.f32 	%f140, 0f00000000;
	mov.b32 	%r71, 0;
	mov.f32 	%f139, %f140;
	@%p14 bra 	$L__BB0_11;
	mov.f32 	%f140, 0f00000000;
	mov.u32 	%r67, %r12;
	mov.u32 	%r68, %r11;
	mov.u32 	%r69, %r7;
$L__BB0_10:
	.pragma "nounroll";
	and.b32  	%r71, %r30, 2147483640;
	mul.wide.s32 	%rd17, %r68, 4;
	add.s64 	%rd18, %rd1, %rd17;
	add.s64 	%rd19, %rd2, %rd17;
	mul.wide.s32 	%rd20, %r67, 4;
	add.s64 	%rd21, %rd3, %rd20;
	ld.global.f32 	%f41, [%rd21];
	ld.global.f32 	%f42, [%rd19];
	fma.rn.f32 	%f43, %f41, %f42, %f139;
	ld.global.f32 	%f44, [%rd18];
	fma.rn.f32 	%f45, %f41, %f44, %f140;
	ld.global.f32 	%f46, [%rd21+4];
	add.s64 	%rd22, %rd19, %rd5;
	ld.global.f32 	%f47, [%rd22];
	fma.rn.f32 	%f48, %f46, %f47, %f43;
	add.s64 	%rd23, %rd18, %rd5;
	ld.global.f32 	%f49, [%rd23];
	fma.rn.f32 	%f50, %f46, %f49, %f45;
	ld.global.f32 	%f51, [%rd21+8];
	add.s64 	%rd24, %rd19, %rd6;
	ld.global.f32 	%f52, [%rd24];
	fma.rn.f32 	%f53, %f51, %f52, %f48;
	add.s64 	%rd25, %rd18, %rd6;
	ld.global.f32 	%f54, [%rd25];
	fma.rn.f32 	%f55, %f51, %f54, %f50;
	ld.global.f32 	%f56, [%rd21+12];
	mul.wide.u32 	%rd26, %r31, 12;
	add.s64 	%rd27, %rd19, %rd26;
	ld.global.f32 	%f57, [%rd27];
	fma.rn.f32 	%f58, %f56, %f57, %f53;
	add.s64 	%rd28, %rd18, %rd26;
	ld.global.f32 	%f59, [%rd28];
	fma.rn.f32 	%f60, %f56, %f59, %f55;
	ld.global.f32 	%f61, [%rd21+16];
	add.s64 	%rd29, %rd19, %rd7;
	ld.global.f32 	%f62, [%rd29];
	fma.rn.f32 	%f63, %f61, %f62, %f58;
	add.s64 	%rd30, %rd18, %rd7;
	ld.global.f32 	%f64, [%rd30];
	fma.rn.f32 	%f65, %f61, %f64, %f60;
	ld.global.f32 	%f66, [%rd21+20];
	add.s64 	%rd31, %rd19, %rd8;
	ld.global.f32 	%f67, [%rd31];
	fma.rn.f32 	%f68, %f66, %f67, %f63;
	add.s64 	%rd32, %rd18, %rd8;
	ld.global.f32 	%f69, [%rd32];
	fma.rn.f32 	%f70, %f66, %f69, %f65;
	ld.global.f32 	%f71, [%rd21+24];
	add.s64 	%rd33, %rd19, %rd9;
	ld.global.f32 	%f72, [%rd33];
	fma.rn.f32 	%f73, %f71, %f72, %f68;
	add.s64 	%rd34, %rd18, %rd9;
	ld.global.f32 	%f74, [%rd34];
	fma.rn.f32 	%f75, %f71, %f74, %f70;
	ld.global.f32 	%f76, [%rd21+28];
	add.s64 	%rd35, %rd19, %rd10;
	ld.global.f32 	%f77, [%rd35];
	fma.rn.f32 	%f139, %f76, %f77, %f73;
	add.s64 	%rd36, %rd18, %rd10;
	ld.global.f32 	%f78, [%rd36];
	fma.rn.f32 	%f140, %f76, %f78, %f75;
	add.s32 	%r69, %r69, 8;
	shl.b32 	%r54, %r31, 3;
	add.s32 	%r68, %r68, %r54;
	add.s32 	%r67, %r67, 8;
	setp.eq.s32 	%p15, %r69, 0;
	@%p15 bra 	$L__BB0_11;
	bra.uni 	$L__BB0_10;
$L__BB0_11:
	setp.eq.s32 	%p16, %r6, 0;
	@%p16 bra 	$L__BB0_19;
	add.s32 	%r55, %r6, -1;
	setp.lt.u32 	%p17, %r55, 3;
	@%p17 bra 	$L__BB0_14;
	add.s32 	%r56, %r71, %r12;
	mul.wide.s32 	%rd37, %r56, 4;
	add.s64 	%rd38, %rd3, %rd37;
	ld.global.f32 	%f80, [%rd38];
	mad.lo.s32 	%r57, %r71, %r31, %r11;
	mul.wide.s32 	%rd39, %r57, 4;
	add.s64 	%rd40, %rd2, %rd39;
	ld.global.f32 	%f81, [%rd40];
	fma.rn.f32 	%f82, %f80, %f81, %f139;
	add.s64 	%rd41, %rd1, %rd39;
	ld.global.f32 	%f83, [%rd41];
	fma.rn.f32 	%f84, %f80, %f83, %f140;
	ld.global.f32 	%f85, [%rd38+4];
	add.s64 	%rd42, %rd40, %rd5;
	ld.global.f32 	%f86, [%rd42];
	fma.rn.f32 	%f87, %f85, %f86, %f82;
	add.s64 	%rd43, %rd41, %rd5;
	ld.global.f32 	%f88, [%rd43];
	fma.rn.f32 	%f89, %f85, %f88, %f84;
	ld.global.f32 	%f90, [%rd38+8];
	add.s64 	%rd44, %rd42, %rd5;
	ld.global.f32 	%f91, [%rd44];
	fma.rn.f32 	%f92, %f90, %f91, %f87;
	add.s64 	%rd45, %rd43, %rd5;
	ld.global.f32 	%f93, [%rd45];
	fma.rn.f32 	%f94, %f90, %f93, %f89;
	ld.global.f32 	%f95, [%rd38+12];
	add.s64 	%rd46, %rd44, %rd5;
	ld.global.f32 	%f96, [%rd46];
	fma.rn.f32 	%f139, %f95, %f96, %f92;
	add.s64 	%rd47, %rd45, %rd5;
	ld.global.f32 	%f97, [%rd47];
	fma.rn.f32 	%f140, %f95, %f97, %f94;
	add.s32 	%r71, %r71, 4;
$L__BB0_14:
	and.b32  	%r58, %r30, 3;
	setp.eq.s32 	%p18, %r58, 0;
	@%p18 bra 	$L__BB0_19;
	setp.eq.s32 	%p19, %r58, 1;
	@%p19 bra 	$L__BB0_17;
	add.s32 	%r59, %r71, %r12;
	mul.wide.s32 	%rd48, %r59, 4;
	add.s64 	%rd49, %rd3, %rd48;
	ld.global.f32 	%f99, [%rd49];
	mad.lo.s32 	%r60, %r71, %r31, %r11;
	mul.wide.s32 	%rd50, %r60, 4;
	add.s64 	%rd51, %rd2, %rd50;
	ld.global.f32 	%f100, [%rd51];
	fma.rn.f32 	%f101, %f99, %f100, %f139;
	add.s64 	%rd52, %rd1, %rd50;
	ld.global.f32 	%f102, [%rd52];
	fma.rn.f32 	%f103, %f99, %f102, %f140;
	ld.global.f32 	%f104, [%rd49+4];
	add.s64 	%rd53, %rd51, %rd5;
	ld.global.f32 	%f105, [%rd53];
	fma.rn.f32 	%f139, %f104, %f105, %f101;
	add.s64 	%rd54, %rd52, %rd5;
	ld.global.f32 	%f106, [%rd54];
	fma.rn.f32 	%f140, %f104, %f106, %f103;
	add.s32 	%r71, %r71, 2;
$L__BB0_17:
	and.b32  	%r61, %r30, 1;
	setp.eq.b32 	%p20, %r61, 1;
	not.pred 	%p21, %p20;
	@%p21 bra 	$L__BB0_19;
	add.s32 	%r62, %r71, %r12;
	mul.wide.s32 	%rd55, %r62, 4;
	add.s64 	%rd56, %rd3, %rd55;
	ld.global.f32 	%f107, [%rd56];
	mad.lo.s32 	%r63, %r71, %r31, %r11;
	mul.wide.s32 	%rd57, %r63, 4;
	add.s64 	%rd58, %rd2, %rd57;
	ld.global.f32 	%f108, [%rd58];
	fma.rn.f32 	%f139, %f107, %f108, %f139;
	add.s64 	%rd59, %rd1, %rd57;
	ld.global.f32 	%f109, [%rd59];
	fma.rn.f32 	%f140, %f107, %f109, %f140;
$L__BB0_19:
	fma.rn.f32 	%f110, %f139, 0fBBBB989D, 0f3F000000;
	cvt.sat.f32.f32 	%f111, %f110;
	mov.f32 	%f112, 0f4B400001;
	mov.f32 	%f113, 0f437C0000;
	fma.rm.f32 	%f114, %f111, %f113, %f112;
	add.f32 	%f115, %f114, 0fCB40007F;
	neg.f32 	%f116, %f115;
	fma.rn.f32 	%f117, %f139, 0fBFB8AA3B, %f116;
	fma.rn.f32 	%f118, %f139, 0fB2A57060, %f117;
	mov.b32 	%r64, %f114;
	shl.b32 	%r65, %r64, 23;
	mov.b32 	%f119, %r65;
	ex2.approx.ftz.f32 	%f120, %f118;
	fma.rn.f32 	%f121, %f120, %f119, 0f3F800000;
	rcp.rn.f32 	%f122, %f121;
	mul.f32 	%f123, %f139, %f122;
	mul.f32 	%f124, %f140, %f123;
	mul.wide.s32 	%rd60, %r66, 4;
	add.s64 	%rd61, %rd4, %rd60;
	st.global.f32 	[%rd61], %f124;
$L__BB0_20:
	add.s32 	%r66, %r66, %r5;
	setp.lt.s32 	%p22, %r66, %r1;
	@%p22 bra 	$L__BB0_7;
$L__BB0_21:
	ret;

}
	// .globl	_Z19swiGLU_warp_shufflePKfS0_S0_Pfiiii
.visible .entry _Z19swiGLU_warp_shufflePKfS0_S0_Pfiiii(
	.param .u64 .ptr .align 1 _Z19swiGLU_warp_shufflePKfS0_S0_Pfiiii_param_0,
	.param .u64 .ptr .align 1 _Z19swiGLU_warp_shufflePKfS0_S0_Pfiiii_param_1,
	.param .u64 .ptr .align 1 _Z19swiGLU_warp_shufflePKfS0_S0_Pfiiii_param_2,
	.param .u64 .ptr .align 1 _Z19swiGLU_warp_shufflePKfS0_S0_Pfiiii_param_3,
	.param .u32 _Z19swiGLU_warp_shufflePKfS0_S0_Pfiiii_param_4,
	.param .u32 _Z19swiGLU_warp_shufflePKfS0_S0_Pfiiii_param_5,
	.param .u32 _Z19swiGLU_warp_shufflePKfS0_S0_Pfiiii_param_6,
	.param .u32 _Z19swiGLU_warp_shufflePKfS0_S0_Pfiiii_param_7
)
{
	.reg .pred 	%p<27>;
	.reg .b32 	%r<142>;
	.reg .b32 	%f<149>;
	.reg .b64 	%rd<65>;

	ld.param.u64 	%rd5, [_Z19swiGLU_warp_shufflePKfS0_S0_Pfiiii_param_0];
	ld.param.u64 	%rd6, [_Z19swiGLU_warp_shufflePKfS0_S0_Pfiiii_param_1];
	ld.param.u64 	%rd7, [_Z19swiGLU_warp_shufflePKfS0_S0_Pfiiii_param_2];
	ld.param.u32 	%r60, [_Z19swiGLU_warp_shufflePKfS0_S0_Pfiiii_param_4];
	ld.param.u32 	%r61, [_Z19swiGLU_warp_shufflePKfS0_S0_Pfiiii_param_5];
	ld.param.u32 	%r62, [_Z19swiGLU_warp_shufflePKfS0_S0_Pfiiii_param_6];
	ld.param.u32 	%r63, [_Z19swiGLU_warp_shufflePKfS0_S0_Pfiiii_param_7];
	cvta.to.global.u64 	%rd1, %rd7;
	cvta.to.global.u64 	%rd2, %rd6;
	cvta.to.global.u64 	%rd3, %rd5;
	mov.u32 	%r64, %tid.x;
	shr.u32 	%r65, %r64, 5;
	and.b32  	%r1, %r64, 31;
	mov.u32 	%r66, %ctaid.x;
	mov.u32 	%r67, %ntid.x;
	shr.u32 	%r2, %r67, 5;
	mad.lo.s32 	%r127, %r2, %r66, %r65;
	mul.lo.s32 	%r68, %r61, %r60;
	mul.lo.s32 	%r4, %r68, %r63;
	setp.ge.s32 	%p1, %r127, %r4;
	@%p1 bra 	$L__BB1_18;
	mul.lo.s32 	%r5, %r63, %r61;
	not.b32 	%r69, %r1;
	add.s32 	%r6, %r62, %r69;
	shr.u32 	%r70, %r6, 5;
	add.s32 	%r71, %r70, 1;
	and.b32  	%r7, %r71, 7;
	or.b32  	%r72, %r1, 128;
	mul.lo.s32 	%r8, %r63, %r72;
	shl.b32 	%r9, %r63, 8;
	or.b32  	%r73, %r1, 160;
	mul.lo.s32 	%r10, %r63, %r73;
	or.b32  	%r74, %r1, 192;
	mul.lo.s32 	%r11, %r63, %r74;
	or.b32  	%r75, %r1, 224;
	mul.lo.s32 	%r12, %r63, %r75;
	or.b32  	%r76, %r1, 64;
	mul.lo.s32 	%r13, %r63, %r76;
	or.b32  	%r77, %r1, 96;
	mul.lo.s32 	%r14, %r63, %r77;
	or.b32  	%r78, %r1, 32;
	mul.lo.s32 	%r15, %r63, %r78;
	mov.u32 	%r79, %nctaid.x;
	mul.lo.s32 	%r16, %r2, %r79;
$L__BB1_2:
	setp.lt.s32 	%p2, %r63, 0;
	div.s32 	%r18, %r127, %r5;
	mul.lo.s32 	%r80, %r18, %r5;
	sub.s32 	%r81, %r127, %r80;
	div.s32 	%r19, %r81, %r63;
	rem.s32 	%r20, %r127, %r63;
	setp.ge.s32 	%p3, %r18, %r60;
	setp.ge.s32 	%p4, %r19, %r61;
	or.pred  	%p5, %p3, %p4;
	or.pred  	%p6, %p2, %p5;
	@%p6 bra 	$L__BB1_17;
	setp.ge.s32 	%p7, %r1, %r62;
	mad.lo.s32 	%r82, %r18, %r61, %r19;
	mul.lo.s32 	%r21, %r82, %r62;
	mov.f32 	%f147, 0f00000000;
	mov.f32 	%f148, %f147;
	@%p7 bra 	$L__BB1_15;
	setp.lt.u32 	%p8, %r6, 224;
	mov.f32 	%f148, 0f00000000;
	mov.u32 	%r141, %r1;
	mov.f32 	%f147, %f148;
	@%p8 bra 	$L__BB1_7;
	shr.u32 	%r83, %r6, 5;
	add.s32 	%r84, %r83, 1;
	and.b32  	%r85, %r84, 268435448;
	neg.s32 	%r131, %r85;
	add.s32 	%r140, %r8, %r20;
	add.s32 	%r139, %r10, %r20;
	add.s32 	%r138, %r11, %r20;
	add.s32 	%r137, %r12, %r20;
	add.s32 	%r136, %r13, %r20;
	add.s32 	%r135, %r14, %r20;
	add.s32 	%r134, %r15, %r20;
	mad.lo.s32 	%r133, %r63, %r1, %r20;
	add.s32 	%r132, %r1, %r21;
	mov.f32 	%f148, 0f00000000;
	mov.u32 	%r141, %r1;
$L__BB1_6:
	.pragma "nounroll";
	mul.wide.s32 	%rd8, %r132, 4;
	add.s64 	%rd9, %rd3, %rd8;
	ld.global.f32 	%f31, [%rd9];
	mul.wide.s32 	%rd10, %r133, 4;
	add.s64 	%rd11, %rd2, %rd10;
	ld.global.f32 	%f32, [%rd11];
	fma.rn.f32 	%f33, %f31, %f32, %f147;
	add.s64 	%rd12, %rd1, %rd10;
	ld.global.f32 	%f34, [%rd12];
	fma.rn.f32 	%f35, %f31, %f34, %f148;
	ld.global.f32 	%f36, [%rd9+128];
	mul.wide.s32 	%rd13, %r134, 4;
	add.s64 	%rd14, %rd2, %rd13;
	ld.global.f32 	%f37, [%rd14];
	fma.rn.f32 	%f38, %f36, %f37, %f33;
	add.s64 	%rd15, %rd1, %rd13;
	ld.global.f32 	%f39, [%rd15];
	fma.rn.f32 	%f40, %f36, %f39, %f35;
	ld.global.f32 	%f41, [%rd9+256];
	mul.wide.s32 	%rd16, %r136, 4;
	add.s64 	%rd17, %rd2, %rd16;
	ld.global.f32 	%f42, [%rd17];
	fma.rn.f32 	%f43, %f41, %f42, %f38;
	add.s64 	%rd18, %rd1, %rd16;
	ld.global.f32 	%f44, [%rd18];
	fma.rn.f32 	%f45, %f41, %f44, %f40;
	ld.global.f32 	%f46, [%rd9+384];
	mul.wide.s32 	%rd19, %r135, 4;
	add.s64 	%rd20, %rd2, %rd19;
	ld.global.f32 	%f47, [%rd20];
	fma.rn.f32 	%f48, %f46, %f47, %f43;
	add.s64 	%rd21, %rd1, %rd19;
	ld.global.f32 	%f49, [%rd21];
	fma.rn.f32 	%f50, %f46, %f49, %f45;
	ld.global.f32 	%f51, [%rd9+512];
	mul.wide.s32 	%rd22, %r140, 4;
	add.s64 	%rd23, %rd2, %rd22;
	ld.global.f32 	%f52, [%rd23];
	fma.rn.f32 	%f53, %f51, %f52, %f48;
	add.s64 	%rd24, %rd1, %rd22;
	ld.global.f32 	%f54, [%rd24];
	fma.rn.f32 	%f55, %f51, %f54, %f50;
	ld.global.f32 	%f56, [%rd9+640];
	mul.wide.s32 	%rd25, %r139, 4;
	add.s64 	%rd26, %rd2, %rd25;
	ld.global.f32 	%f57, [%rd26];
	fma.rn.f32 	%f58, %f56, %f57, %f53;
	add.s64 	%rd27, %rd1, %rd25;
	ld.global.f32 	%f59, [%rd27];
	fma.rn.f32 	%f60, %f56, %f59, %f55;
	ld.global.f32 	%f61, [%rd9+768];
	mul.wide.s32 	%rd28, %r138, 4;
	add.s64 	%rd29, %rd2, %rd28;
	ld.global.f32 	%f62, [%rd29];
	fma.rn.f32 	%f63, %f61, %f62, %f58;
	add.s64 	%rd30, %rd1, %rd28;
	ld.global.f32 	%f64, [%rd30];
	fma.rn.f32 	%f65, %f61, %f64, %f60;
	ld.global.f32 	%f66, [%rd9+896];
	mul.wide.s32 	%rd31, %r137, 4;
	add.s64 	%rd32, %rd2, %rd31;
	ld.global.f32 	%f67, [%rd32];
	fma.rn.f32 	%f147, %f66, %f67, %f63;
	add.s64 	%rd33, %rd1, %rd31;
	ld.global.f32 	%f68, [%rd33];
	fma.rn.f32 	%f148, %f66, %f68, %f65;
	add.s32 	%r141, %r141, 256;
	add.s32 	%r140, %r140, %r9;
	add.s32 	%r139, %r139, %r9;
	add.s32 	%r138, %r138, %r9;
	add.s32 	%r137, %r137, %r9;
	add.s32 	%r136, %r136, %r9;
	add.s32 	%r135, %r135, %r9;
	add.s32 	%r134, %r134, %r9;
	add.s32 	%r133, %r133, %r9;
	add.s32 	%r132, %r132, 256;
	add.s32 	%r131, %r131, 8;
	setp.eq.s32 	%p9, %r131, 0;
	@%p9 bra 	$L__BB1_7;
	bra.uni 	$L__BB1_6;
$L__BB1_7:
	setp.eq.s32 	%p10, %r7, 0;
	@%p10 bra 	$L__BB1_15;
	add.s32 	%r86, %r7, -1;
	setp.lt.u32 	%p11, %r86, 3;
	@%p11 bra 	$L__BB1_10;
	add.s32 	%r87, %r141, %r21;
	mul.wide.s32 	%rd34, %r87, 4;
	add.s64 	%rd35, %rd3, %rd34;
	ld.global.f32 	%f70, [%rd35];
	mad.lo.s32 	%r88, %r141, %r63, %r20;
	mul.wide.s32 	%rd36, %r88, 4;
	add.s64 	%rd37, %rd2, %rd36;
	ld.global.f32 	%f71, [%rd37];
	fma.rn.f32 	%f72, %f70, %f71, %f147;
	add.s64 	%rd38, %rd1, %rd36;
	ld.global.f32 	%f73, [%rd38];
	fma.rn.f32 	%f74, %f70, %f73, %f148;
	ld.global.f32 	%f75, [%rd35+128];
	shl.b32 	%r89, %r63, 5;
	add.s32 	%r90, %r88, %r89;
	mul.wide.s32 	%rd39, %r90, 4;
	add.s64 	%rd40, %rd2, %rd39;
	ld.global.f32 	%f76, [%rd40];
	fma.rn.f32 	%f77, %f75, %f76, %f72;
	add.s64 	%rd41, %rd1, %rd39;
	ld.global.f32 	%f78, [%rd41];
	fma.rn.f32 	%f79, %f75, %f78, %f74;
	ld.global.f32 	%f80, [%rd35+256];
	shl.b32 	%r91, %r63, 6;
	add.s32 	%r92, %r88, %r91;
	mul.wide.s32 	%rd42, %r92, 4;
	add.s64 	%rd43, %rd2, %rd42;
	ld.global.f32 	%f81, [%rd43];
	fma.rn.f32 	%f82, %f80, %f81, %f77;
	add.s64 	%rd44, %rd1, %rd42;
	ld.global.f32 	%f83, [%rd44];
	fma.rn.f32 	%f84, %f80, %f83, %f79;
	ld.global.f32 	%f85, [%rd35+384];
	add.s32 	%r93, %r92, %r89;
	mul.wide.s32 	%rd45, %r93, 4;
	add.s64 	%rd46, %rd2, %rd45;
	ld.global.f32 	%f86, [%rd46];
	fma.rn.f32 	%f147, %f85, %f86, %f82;
	add.s64 	%rd47, %rd1, %rd45;
	ld.global.f32 	%f87, [%rd47];
	fma.rn.f32 	%f148, %f85, %f87, %f84;
	add.s32 	%r141, %r141, 128;
$L__BB1_10:
	shr.u32 	%r94, %r6, 5;
	add.s32 	%r95, %r94, 1;
	and.b32  	%r96, %r95, 3;
	setp.eq.s32 	%p12, %r96, 0;
	@%p12 bra 	$L__BB1_15;
	and.b32  	%r97, %r6, 96;
	setp.eq.s32 	%p13, %r97, 0;
	@%p13 bra 	$L__BB1_13;
	add.s32 	%r98, %r141, %r21;
	mul.wide.s32 	%rd48, %r98, 4;
	add.s64 	%rd49, %rd3, %rd48;
	ld.global.f32 	%f89, [%rd49];
	mad.lo.s32 	%r99, %r141, %r63, %r20;
	mul.wide.s32 	%rd50, %r99, 4;
	add.s64 	%rd51, %rd2, %rd50;
	ld.global.f32 	%f90, [%rd51];
	fma.rn.f32 	%f91, %f89, %f90, %f147;
	add.s64 	%rd52, %rd1, %rd50;
	ld.global.f32 	%f92, [%rd52];
	fma.rn.f32 	%f93, %f89, %f92, %f148;
	ld.global.f32 	%f94, [%rd49+128];
	shl.b32 	%r100, %r63, 5;
	add.s32 	%r101, %r99, %r100;
	mul.wide.s32 	%rd53, %r101, 4;
	add.s64 	%rd54, %rd2, %rd53;
	ld.global.f32 	%f95, [%rd54];
	fma.rn.f32 	%f147, %f94, %f95, %f91;
	add.s64 	%rd55, %rd1, %rd53;
	ld.global.f32 	%f96, [%rd55];
	fma.rn.f32 	%f148, %f94, %f96, %f93;
	add.s32 	%r141, %r141, 64;
$L__BB1_13:
	and.b32  	%r102, %r6, 32;
	setp.ne.s32 	%p14, %r102, 0;
	@%p14 bra 	$L__BB1_15;
	add.s32 	%r103, %r141, %r21;
	mul.wide.s32 	%rd56, %r103, 4;
	add.s64 	%rd57, %rd3, %rd56;
	ld.global.f32 	%f97, [%rd57];
	mad.lo.s32 	%r104, %r141, %r63, %r20;
	mul.wide.s32 	%rd58, %r104, 4;
	add.s64 	%rd59, %rd2, %rd58;
	ld.global.f32 	%f98, [%rd59];
	fma.rn.f32 	%f147, %f97, %f98, %f147;
	add.s64 	%rd60, %rd1, %rd58;
	ld.global.f32 	%f99, [%rd60];
	fma.rn.f32 	%f148, %f97, %f99, %f148;
$L__BB1_15:
	setp.ne.s32 	%p15, %r1, 0;
	mov.b32 	%r105, %f147;
	shfl.sync.down.b32	%r106|%p16, %r105, 16, 31, -1;
	mov.b32 	%f100, %r106;
	add.f32 	%f101, %f147, %f100;
	mov.b32 	%r107, %f148;
	shfl.sync.down.b32	%r108|%p17, %r107, 16, 31, -1;
	mov.b32 	%f102, %r108;
	add.f32 	%f103, %f148, %f102;
	mov.b32 	%r109, %f101;
	shfl.sync.down.b32	%r110|%p18, %r109, 8, 31, -1;
	mov.b32 	%f104, %r110;
	add.f32 	%f105, %f101, %f104;
	mov.b32 	%r111, %f103;
	shfl.sync.down.b32	%r112|%p19, %r111, 8, 31, -1;
	mov.b32 	%f106, %r112;
	add.f32 	%f107, %f103, %f106;
	mov.b32 	%r113, %f105;
	shfl.sync.down.b32	%r114|%p20, %r113, 4, 31, -1;
	mov.b32 	%f108, %r114;
	add.f32 	%f109, %f105, %f108;
	mov.b32 	%r115, %f107;
	shfl.sync.down.b32	%r116|%p21, %r115, 4, 31, -1;
	mov.b32 	%f110, %r116;
	add.f32 	%f111, %f107, %f110;
	mov.b32 	%r117, %f109;
	shfl.sync.down.b32	%r118|%p22, %r117, 2, 31, -1;
	mov.b32 	%f112, %r118;
	add.f32 	%f113, %f109, %f112;
	mov.b32 	%r119, %f111;
	shfl.sync.down.b32	%r120|%p23, %r119, 2, 31, -1;
	mov.b32 	%f114, %r120;
	add.f32 	%f115, %f111, %f114;
	mov.b32 	%r121, %f113;
	shfl.sync.down.b32	%r122|%p24, %r121, 1, 31, -1;
	mov.b32 	%f116, %r122;
	add.f32 	%f25, %f113, %f116;
	mov.b32 	%r123, %f115;
	shfl.sync.down.b32	%r124|%p25, %r123, 1, 31, -1;
	mov.b32 	%f117, %r124;
	add.f32 	%f26, %f115, %f117;
	@%p15 bra 	$L__BB1_17;
	ld.param.u64 	%rd64, [_Z19swiGLU_warp_shufflePKfS0_S0_Pfiiii_param_3];
	fma.rn.f32 	%f118, %f25, 0fBBBB989D, 0f3F000000;
	cvt.sat.f32.f32 	%f119, %f118;
	mov.f32 	%f120, 0f4B400001;
	mov.f32 	%f121, 0f437C0000;
	fma.rm.f32 	%f122, %f119, %f121, %f120;
	add.f32 	%f123, %f122, 0fCB40007F;
	neg.f32 	%f124, %f123;
	fma.rn.f32 	%f125, %f25, 0fBFB8AA3B, %f124;
	fma.rn.f32 	%f126, %f25, 0fB2A57060, %f125;
	mov.b32 	%r125, %f122;
	shl.b32 	%r126, %r125, 23;
	mov.b32 	%f127, %r126;
	ex2.approx.ftz.f32 	%f128, %f126;
	fma.rn.f32 	%f129, %f128, %f127, 0f3F800000;
	rcp.rn.f32 	%f130, %f129;
	mul.f32 	%f131, %f25, %f130;
	mul.f32 	%f132, %f26, %f131;
	cvta.to.global.u64 	%rd61, %rd64;
	mul.wide.s32 	%rd62, %r127, 4;
	add.s64 	%rd63, %rd61, %rd62;
	st.global.f32 	[%rd63], %f132;
$L__BB1_17:
	add.s32 	%r127, %r127, %r16;
	setp.lt.s32 	%p26, %r127, %r4;
	@%p26 bra 	$L__BB1_2;
$L__BB1_18:
	ret;

}


// ===== COMPILED SASS (sm_100) =====

	.target	sm_100

	.elftype	@"ET_EXEC"


//--------------------- .note.nv.tkinfo           --------------------------
	.section	.note.nv.tkinfo,"",@"SHT_NOTE"
	.sectionflags	@"SHF_NOTE_NV_TKINFO"
	.tkinfo
        /*0018*/ 	.word	0x00000002
        /*0030*/ 	.string	""
        /*0030*/ 	.string	"ptxas"
        /*0030*/ 	.string	"Cuda compilation tools, release 13.0, V13.0.88"
        /*0030*/ 	.string	"Build cuda_13.0.r13.0/compiler.36424714_0"
        /*0030*/ 	.string	"-arch sm_100 -m 64 "



//--------------------- .note.nv.cuinfo           --------------------------
	.section	.note.nv.cuinfo,"",@"SHT_NOTE"
	.sectionflags	@"SHF_NOTE_NV_CUINFO"
        /*0018*/ 	.short	0x0002
        /*001a*/ 	.short	0x0064
        /*001c*/ 	.short	0x0082
	.zero		2


//--------------------- .nv.info                  --------------------------
	.section	.nv.info,"",@"SHT_CUDA_INFO"
	.align	4


	//----- nvinfo : EIATTR_REGCOUNT
	.align		4
        /*0000*/ 	.byte	0x04, 0x2f
        /*0002*/ 	.short	(.L_1 - .L_0)
	.align		4
.L_0:
        /*0004*/ 	.word	index@(_Z21swiGLU_warp_optimizedPKfS0_S0_Pfiiii)
        /*0008*/ 	.word	0x00000020


	//----- nvinfo : EIATTR_FRAME_SIZE
	.align		4
.L_1:
        /*000c*/ 	.byte	0x04, 0x11
        /*000e*/ 	.short	(.L_3 - .L_2)
	.align		4
.L_2:
        /*0010*/ 	.word	index@($__internal_1_$__cuda_sm20_rcp_rn_f32_slowpath)
        /*0014*/ 	.word	0x00000000


	//----- nvinfo : EIATTR_FRAME_SIZE
	.align		4
.L_3:
        /*0018*/ 	.byte	0x04, 0x11
        /*001a*/ 	.short	(.L_5 - .L_4)
	.align		4
.L_4:
        /*001c*/ 	.word	index@(_Z21swiGLU_warp_optimizedPKfS0_S0_Pfiiii)
        /*0020*/ 	.word	0x00000000


	//----- nvinfo : EIATTR_REGCOUNT
	.align		4
.L_5:
        /*0024*/ 	.byte	0x04, 0x2f
        /*0026*/ 	.short	(.L_7 - .L_6)
	.align		4
.L_6:
        /*0028*/ 	.word	index@(_Z19swiGLU_warp_shufflePKfS0_S0_Pfiiii)
        /*002c*/ 	.word	0x00000028


	//----- nvinfo : EIATTR_FRAME_SIZE
	.align		4
.L_7:
        /*0030*/ 	.byte	0x04, 0x11
        /*0032*/ 	.short	(.L_9 - .L_8)
	.align		4
.L_8:
        /*0034*/ 	.word	index@($__internal_0_$__cuda_sm20_rcp_rn_f32_slowpath)
        /*0038*/ 	.word	0x00000000


	//----- nvinfo : EIATTR_FRAME_SIZE
	.align		4
.L_9:
        /*003c*/ 	.byte	0x04, 0x11
        /*003e*/ 	.short	(.L_11 - .L_10)
	.align		4
.L_10:
        /*0040*/ 	.word	index@(_Z19swiGLU_warp_shufflePKfS0_S0_Pfiiii)
        /*0044*/ 	.word	0x00000000


	//----- nvinfo : EIATTR_MIN_STACK_SIZE
	.align		4
.L_11:
        /*0048*/ 	.byte	0x04, 0x12
        /*004a*/ 	.short	(.L_13 - .L_12)
	.align		4
.L_12:
        /*004c*/ 	.word	index@(_Z19swiGLU_warp_shufflePKfS0_S0_Pfiiii)
        /*0050*/ 	.word	0x00000000


	//----- nvinfo : EIATTR_MIN_STACK_SIZE
	.align		4
.L_13:
        /*0054*/ 	.byte	0x04, 0x12
        /*0056*/ 	.short	(.L_15 - .L_14)
	.align		4
.L_14:
        /*0058*/ 	.word	index@(_Z21swiGLU_warp_optimizedPKfS0_S0_Pfiiii)
        /*005c*/ 	.word	0x00000000
.L_15:


//--------------------- .nv.compat                --------------------------
	.section	.nv.compat,"",@"SHT_CUDA_COMPAT_INFO"
	.align	4
        /*0000*/ 	.byte	0x02, 0x09, 0x00, 0x00, 0x02, 0x02, 0x01, 0x00, 0x02, 0x05, 0x05, 0x00, 0x03, 0x07, 0x01, 0x01
        /*0010*/ 	.byte	0x02, 0x03, 0x00, 0x00, 0x02, 0x06, 0x01, 0x00, 0x04, 0x0b, 0x08, 0x00, 0x09, 0x00, 0x00, 0x00
        /*0020*/ 	.byte	0x00, 0x00, 0x00, 0x00


//--------------------- .nv.info._Z19swiGLU_warp_shufflePKfS0_S0_Pfiiii --------------------------
	.section	.nv.info._Z19swiGLU_warp_shufflePKfS0_S0_Pfiiii,"",@"SHT_CUDA_INFO"
	.sectionflags	@""
	.align	4


	//----- nvinfo : EIATTR_CUDA_API_VERSION
	.align		4
        /*0000*/ 	.byte	0x04, 0x37
        /*0002*/ 	.short	(.L_17 - .L_16)
.L_16:
        /*0004*/ 	.word	0x00000082


	//----- nvinfo : EIATTR_KPARAM_INFO
	.align		4
.L_17:
        /*0008*/ 	.byte	0x04, 0x17
        /*000a*/ 	.short	(.L_19 - .L_18)
.L_18:
        /*000c*/ 	.word	0x00000000
        /*0010*/ 	.short	0x0007
        /*0012*/ 	.short	0x002c
        /*0014*/ 	.byte	0x00, 0xf0, 0x11, 0x00


	//----- nvinfo : EIATTR_KPARAM_INFO
	.align		4
.L_19:
        /*0018*/ 	.byte	0x04, 0x17
        /*001a*/ 	.short	(.L_21 - .L_20)
.L_20:
        /*001c*/ 	.word	0x00000000
        /*0020*/ 	.short	0x0006
        /*0022*/ 	.short	0x0028
        /*0024*/ 	.byte	0x00, 0xf0, 0x11, 0x00


	//----- nvinfo : EIATTR_KPARAM_INFO
	.align		4
.L_21:
        /*0028*/ 	.byte	0x04, 0x17
        /*002a*/ 	.short	(.L_23 - .L_22)
.L_22:
        /*002c*/ 	.word	0x00000000
        /*0030*/ 	.short	0x0005
        /*0032*/ 	.short	0x0024
        /*0034*/ 	.byte	0x00, 0xf0, 0x11, 0x00


	//----- nvinfo : EIATTR_KPARAM_INFO
	.align		4
.L_23:
        /*0038*/ 	.byte	0x04, 0x17
        /*003a*/ 	.short	(.L_25 - .L_24)
.L_24:
        /*003c*/ 	.word	0x00000000
        /*0040*/ 	.short	0x0004
        /*0042*/ 	.short	0x0020
        /*0044*/ 	.byte	0x00, 0xf0, 0x11, 0x00


	//----- nvinfo : EIATTR_KPARAM_INFO
	.align		4
.L_25:
        /*0048*/ 	.byte	0x04, 0x17
        /*004a*/ 	.short	(.L_27 - .L_26)
.L_26:
        /*004c*/ 	.word	0x00000000
        /*0050*/ 	.short	0x0003
        /*0052*/ 	.short	0x0018
        /*0054*/ 	.byte	0x00, 0xf5, 0x21, 0x00


	//----- nvinfo : EIATTR_KPARAM_INFO
	.align		4
.L_27:
        /*0058*/ 	.byte	0x04, 0x17
        /*005a*/ 	.short	(.L_29 - .L_28)
.L_28:
        /*005c*/ 	.word	0x00000000
        /*0060*/ 	.short	0x0002
        /*0062*/ 	.short	0x0010
        /*0064*/ 	.byte	0x00, 0xf5, 0x21, 0x00


	//----- nvinfo : EIATTR_KPARAM_INFO
	.align		4
.L_29:
        /*0068*/ 	.byte	0x04, 0x17
        /*006a*/ 	.short	(.L_31 - .L_30)
.L_30:
        /*006c*/ 	.word	0x00000000
        /*0070*/ 	.short	0x0001
        /*0072*/ 	.short	0x0008
        /*0074*/ 	.byte	0x00, 0xf5, 0x21, 0x00


	//----- nvinfo : EIATTR_KPARAM_INFO
	.align		4
.L_31:
        /*0078*/ 	.byte	0x04, 0x17
        /*007a*/ 	.short	(.L_33 - .L_32)
.L_32:
        /*007c*/ 	.word	0x00000000
        /*0080*/ 	.short	0x0000
        /*0082*/ 	.short	0x0000
        /*0084*/ 	.byte	0x00, 0xf5, 0x21, 0x00


	//----- nvinfo : EIATTR_SPARSE_MMA_MASK
	.align		4
.L_33:
        /*0088*/ 	.byte	0x03, 0x50
        /*008a*/ 	.short	0x0000


	//----- nvinfo : EIATTR_MAXREG_COUNT
	.align		4
        /*008c*/ 	.byte	0x03, 0x1b
        /*008e*/ 	.short	0x00ff


	//----- nvinfo : EIATTR_MERCURY_ISA_VERSION
	.align		4
        /*0090*/ 	.byte	0x03, 0x5f
        /*0092*/ 	.short	0x0101


	//----- nvinfo : EIATTR_COOP_GROUP_MASK_REGIDS
	.align		4
        /*0094*/ 	.byte	0x04, 0x29
        /*0096*/ 	.short	(.L_35 - .L_34)


	//   ....[0]....
.L_34:
        /*0098*/ 	.word	0xffffffff


	//   ....[1]....
        /*009c*/ 	.word	0xffffffff


	//   ....[2]....
        /*00a0*/ 	.word	0xffffffff


	//   ....[3]....
        /*00a4*/ 	.word	0xffffffff


	//   ....[4]....
        /*00a8*/ 	.word	0xffffffff


	//   ....[5]....
        /*00ac*/ 	.word	0xffffffff


	//   ....[6]....
        /*00b0*/ 	.word	0xffffffff


	//   ....[7]....
        /*00b4*/ 	.word	0xffffffff


	//   ....[8]....
        /*00b8*/ 	.word	0xffffffff


	//   ....[9]....
        /*00bc*/ 	.word	0xffffffff


	//   ....[10]....
        /*00c0*/ 	.word	0x05000011


	//   ....[11]....
        /*00c4*/ 	.word	0x05000011


	//   ....[12]....
        /*00c8*/ 	.word	0x05000011


	//   ....[13]....
        /*00cc*/ 	.word	0x05000011


	//   ....[14]....
        /*00d0*/ 	.word	0x05000011


	//   ....[15]....
        /*00d4*/ 	.word	0x05000011


	//   ....[16]....
        /*00d8*/ 	.word	0x05000011


	//   ....[17]....
        /*00dc*/ 	.word	0x05000011


	//   ....[18]....
        /*00e0*/ 	.word	0x05000011


	//   ....[19]....
        /*00e4*/ 	.word	0x05000011


	//----- nvinfo : EIATTR_COOP_GROUP_INSTR_OFFSETS
	.align		4
.L_35:
        /*00e8*/ 	.byte	0x04, 0x28
        /*00ea*/ 	.short	(.L_37 - .L_36)


	//   ....[0]....
.L_36:
        /*00ec*/ 	.word	0x000012c0


	//   ....[1]....
        /*00f0*/ 	.word	0x000012d0


	//   ....[2]....
        /*00f4*/ 	.word	0x00001300


	//   ....[3]....
        /*00f8*/ 	.word	0x00001310


	//   ....[4]....
        /*00fc*/ 	.word	0x00001340


	//   ....[5]....
        /*0100*/ 	.word	0x00001350


	//   ....[6]....
        /*0104*/ 	.word	0x00001380


	//   ....[7]....
        /*0108*/ 	.word	0x00001390


	//   ....[8]....
        /*010c*/ 	.word	0x000013c0


	//   ....[9]....
        /*0110*/ 	.word	0x000013d0


	//   ....[10]....
        /*0114*/ 	.word	0x00001690


	//   ....[11]....
        /*0118*/ 	.word	0x00001720


	//   ....[12]....
        /*011c*/ 	.word	0x00001790


	//   ....[13]....
        /*0120*/ 	.word	0x000017f0


	//   ....[14]....
        /*0124*/ 	.word	0x00001860


	//   ....[15]....
        /*0128*/ 	.word	0x000018c0


	//   ....[16]....
        /*012c*/ 	.word	0x00001930


	//   ....[17]....
        /*0130*/ 	.word	0x00001990


	//   ....[18]....
        /*0134*/ 	.word	0x00001a00


	//   ....[19]....
        /*0138*/ 	.word	0x00001a60


	//----- nvinfo : EIATTR_VRC_CTA_INIT_COUNT
	.align		4
.L_37:
        /*013c*/ 	.byte	0x02, 0x4a
	.zero		1
	.zero		1


	//----- nvinfo : EIATTR_EXIT_INSTR_OFFSETS
	.align		4
        /*0140*/ 	.byte	0x04, 0x1c
        /*0142*/ 	.short	(.L_39 - .L_38)


	//   ....[0]....
.L_38:
        /*0144*/ 	.word	0x000000c0


	//   ....[1]....
        /*0148*/ 	.word	0x00001620


	//----- nvinfo : EIATTR_CRS_STACK_SIZE
	.align		4
.L_39:
        /*014c*/ 	.byte	0x04, 0x1e
        /*014e*/ 	.short	(.L_41 - .L_40)
.L_40:
        /*0150*/ 	.word	0x00000000


	//----- nvinfo : EIATTR_CBANK_PARAM_SIZE
	.align		4
.L_41:
        /*0154*/ 	.byte	0x03, 0x19
        /*0156*/ 	.short	0x0030


	//----- nvinfo : EIATTR_PARAM_CBANK
	.align		4
        /*0158*/ 	.byte	0x04, 0x0a
        /*015a*/ 	.short	(.L_43 - .L_42)
	.align		4
.L_42:
        /*015c*/ 	.word	index@(.nv.constant0._Z19swiGLU_warp_shufflePKfS0_S0_Pfiiii)
        /*0160*/ 	.short	0x0380
        /*0162*/ 	.short	0x0030


	//----- nvinfo : EIATTR_SW_WAR
	.align		4
.L_43:
        /*0164*/ 	.byte	0x04, 0x36
        /*0166*/ 	.short	(.L_45 - .L_44)
.L_44:
        /*0168*/ 	.word	0x00000008
.L_45:


//--------------------- .nv.info._Z21swiGLU_warp_optimizedPKfS0_S0_Pfiiii --------------------------
	.section	.nv.info._Z21swiGLU_warp_optimizedPKfS0_S0_Pfiiii,"",@"SHT_CUDA_INFO"
	.sectionflags	@""
	.align	4


	//----- nvinfo : EIATTR_CUDA_API_VERSION
	.align		4
        /*0000*/ 	.byte	0x04, 0x37
        /*0002*/ 	.short	(.L_47 - .L_46)
.L_46:
        /*0004*/ 	.word	0x00000082


	//----- nvinfo : EIATTR_KPARAM_INFO
	.align		4
.L_47:
        /*0008*/ 	.byte	0x04, 0x17
        /*000a*/ 	.short	(.L_49 - .L_48)
.L_48:
        /*000c*/ 	.word	0x00000000
        /*0010*/ 	.short	0x0007
        /*0012*/ 	.short	0x002c
        /*0014*/ 	.byte	0x00, 0xf0, 0x11, 0x00


	//----- nvinfo : EIATTR_KPARAM_INFO
	.align		4
.L_49:
        /*0018*/ 	.byte	0x04, 0x17
        /*001a*/ 	.short	(.L_51 - .L_50)
.L_50:
        /*001c*/ 	.word	0x00000000
        /*0020*/ 	.short	0x0006
        /*0022*/ 	.short	0x0028
        /*0024*/ 	.byte	0x00, 0xf0, 0x11, 0x00


	//----- nvinfo : EIATTR_KPARAM_INFO
	.align		4
.L_51:
        /*0028*/ 	.byte	0x04, 0x17
        /*002a*/ 	.short	(.L_53 - .L_52)
.L_52:
        /*002c*/ 	.word	0x00000000
        /*0030*/ 	.short	0x0005
        /*0032*/ 	.short	0x0024
        /*0034*/ 	.byte	0x00, 0xf0, 0x11, 0x00


	//----- nvinfo : EIATTR_KPARAM_INFO
	.align		4
.L_53:
        /*0038*/ 	.byte	0x04, 0x17
        /*003a*/ 	.short	(.L_55 - .L_54)
.L_54:
        /*003c*/ 	.word	0x00000000
        /*0040*/ 	.short	0x0004
        /*0042*/ 	.short	0x0020
        /*0044*/ 	.byte	0x00, 0xf0, 0x11, 0x00


	//----- nvinfo : EIATTR_KPARAM_INFO
	.align		4
.L_55:
        /*0048*/ 	.byte	0x04, 0x17
        /*004a*/ 	.short	(.L_57 - .L_56)
.L_56:
        /*004c*/ 	.word	0x00000000
        /*0050*/ 	.short	0x0003
        /*0052*/ 	.short	0x0018
        /*0054*/ 	.byte	0x00, 0xf5, 0x21, 0x00


	//----- nvinfo : EIATTR_KPARAM_INFO
	.align		4
.L_57:
        /*0058*/ 	.byte	0x04, 0x17
        /*005a*/ 	.short	(.L_59 - .L_58)
.L_58:
        /*005c*/ 	.word	0x00000000
        /*0060*/ 	.short	0x0002
        /*0062*/ 	.short	0x0010
        /*0064*/ 	.byte	0x00, 0xf5, 0x21, 0x00


	//----- nvinfo : EIATTR_KPARAM_INFO
	.align		4
.L_59:
        /*0068*/ 	.byte	0x04, 0x17
        /*006a*/ 	.short	(.L_61 - .L_60)
.L_60:
        /*006c*/ 	.word	0x00000000
        /*0070*/ 	.short	0x0001
        /*0072*/ 	.short	0x0008
        /*0074*/ 	.byte	0x00, 0xf5, 0x21, 0x00


	//----- nvinfo : EIATTR_KPARAM_INFO
	.align		4
.L_61:
        /*0078*/ 	.byte	0x04, 0x17
        /*007a*/ 	.short	(.L_63 - .L_62)
.L_62:
        /*007c*/ 	.word	0x00000000
        /*0080*/ 	.short	0x0000
        /*0082*/ 	.short	0x0000
        /*0084*/ 	.byte	0x00, 0xf5, 0x21, 0x00


	//----- nvinfo : EIATTR_SPARSE_MMA_MASK
	.align		4
.L_63:
        /*0088*/ 	.byte	0x03, 0x50
        /*008a*/ 	.short	0x0000


	//----- nvinfo : EIATTR_MAXREG_COUNT
	.align		4
        /*008c*/ 	.byte	0x03, 0x1b
        /*008e*/ 	.short	0x00ff


	//----- nvinfo : EIATTR_MERCURY_ISA_VERSION
	.align		4
        /*0090*/ 	.byte	0x03, 0x5f
        /*0092*/ 	.short	0x0101


	//----- nvinfo : EIATTR_VRC_CTA_INIT_COUNT
	.align		4
        /*0094*/ 	.byte	0x02, 0x4a
	.zero		1
	.zero		1


	//----- nvinfo : EIATTR_EXIT_INSTR_OFFSETS
	.align		4
        /*0098*/ 	.byte	0x04, 0x1c
        /*009a*/ 	.short	(.L_65 - .L_64)


	//   ....[0]....
.L_64:
        /*009c*/ 	.word	0x000000e0


	//   ....[1]....
        /*00a0*/ 	.word	0x000006a0


	//   ....[2]....
        /*00a4*/ 	.word	0x00001720


	//----- nvinfo : EIATTR_CRS_STACK_SIZE
	.align		4
.L_65:
        /*00a8*/ 	.byte	0x04, 0x1e
        /*00aa*/ 	.short	(.L_67 - .L_66)
.L_66:
        /*00ac*/ 	.word	0x00000000


	//----- nvinfo : EIATTR_CBANK_PARAM_SIZE
	.align		4
.L_67:
        /*00b0*/ 	.byte	0x03, 0x19
        /*00b2*/ 	.short	0x0030


	//----- nvinfo : EIATTR_PARAM_CBANK
	.align		4
        /*00b4*/ 	.byte	0x04, 0x0a
        /*00b6*/ 	.short	(.L_69 - .L_68)
	.align		4
.L_68:
        /*00b8*/ 	.word	index@(.nv.constant0._Z21swiGLU_warp_optimizedPKfS0_S0_Pfiiii)
        /*00bc*/ 	.short	0x0380
        /*00be*/ 	.short	0x0030


	//----- nvinfo : EIATTR_SW_WAR
	.align		4
.L_69:
        /*00c0*/ 	.byte	0x04, 0x36
        /*00c2*/ 	.short	(.L_71 - .L_70)
.L_70:
        /*00c4*/ 	.word	0x00000008
.L_71:


//--------------------- .nv.callgraph             --------------------------
	.section	.nv.callgraph,"",@"SHT_CUDA_CALLGRAPH"
	.align	4
	.sectionentsize	8
	.align		4
        /*0000*/ 	.word	0x00000000
	.align		4
        /*0004*/ 	.word	0xffffffff
	.align		4
        /*0008*/ 	.word	0x00000000
	.align		4
        /*000c*/ 	.word	0xfffffffe
	.align		4
        /*0010*/ 	.word	0x00000000
	.align		4
        /*0014*/ 	.word	0xfffffffd
	.align		4
        /*0018*/ 	.word	0x00000000
	.align		4
        /*001c*/ 	.word	0xfffffffc


//--------------------- .text._Z19swiGLU_warp_shufflePKfS0_S0_Pfiiii --------------------------
	.section	.text._Z19swiGLU_warp_shufflePKfS0_S0_Pfiiii,"ax",@progbits
	.align	128
        .global         _Z19swiGLU_warp_shufflePKfS0_S0_Pfiiii
        .type           _Z19swiGLU_warp_shufflePKfS0_S0_Pfiiii,@function
        .size           _Z19swiGLU_warp_shufflePKfS0_S0_Pfiiii,(.L_x_52 - _Z19swiGLU_warp_shufflePKfS0_S0_Pfiiii)
        .other          _Z19swiGLU_warp_shufflePKfS0_S0_Pfiiii,@"STO_CUDA_ENTRY STV_DEFAULT"
_Z19swiGLU_warp_shufflePKfS0_S0_Pfiiii:
.text._Z19swiGLU_warp_shufflePKfS0_S0_Pfiiii:
[----:B------:R-:W-:Y:S01]  /*0000*/  LDC R1, c[0x0][0x37c] ;  /* 0x0000df00ff017b82 */ /* 0x000fe20000000800 */
[----:B------:R-:W0:Y:S07]  /*0010*/  S2R R2, SR_TID.X ;  /* 0x0000000000027919 */ /* 0x000e2e0000002100 */
[----:B------:R-:W1:Y:S01]  /*0020*/  LDC R7, c[0x0][0x360] ;  /* 0x0000d800ff077b82 */ /* 0x000e620000000800 */
[----:B------:R-:W2:Y:S07]  /*0030*/  LDCU.64 UR4, c[0x0][0x3a0] ;  /* 0x00007400ff0477ac */ /* 0x000eae0008000a00 */
[----:B------:R-:W3:Y:S08]  /*0040*/  S2UR UR6, SR_CTAID.X ;  /* 0x00000000000679c3 */ /* 0x000ef00000002500 */
[----:B------:R-:W4:Y:S01]  /*0050*/  LDC R4, c[0x0][0x3ac] ;  /* 0x0000eb00ff047b82 */ /* 0x000f220000000800 */
[----:B--2---:R-:W-:Y:S01]  /*0060*/  UIMAD UR4, UR5, UR4, URZ ;  /* 0x00000004050472a4 */ /* 0x004fe2000f8e02ff */
[----:B-1----:R-:W-:-:S02]  /*0070*/  SHF.R.U32.HI R7, RZ, 0x5, R7 ;  /* 0x00000005ff077819 */ /* 0x002fc40000011607 */
[----:B0-----:R-:W-:-:S05]  /*0080*/  SHF.R.U32.HI R0, RZ, 0x5, R2 ;  /* 0x00000005ff007819 */ /* 0x001fca0000011602 */
[----:B---3--:R-:W-:Y:S02]  /*0090*/  IMAD R5, R7, UR6, R0 ;  /* 0x0000000607057c24 */ /* 0x008fe4000f8e0200 */
[----:B----4-:R-:W-:-:S05]  /*00a0*/  IMAD R0, R4, UR4, RZ ;  /* 0x0000000404007c24 */ /* 0x010fca000f8e02ff */
[----:B------:R-:W-:-:S13]  /*00b0*/  ISETP.GE.AND P0, PT, R5, R0, PT ;  /* 0x000000000500720c */ /* 0x000fda0003f06270 */
[----:B------:R-:W-:Y:S05]  /*00c0*/  @P0 EXIT ;  /* 0x000000000000094d */ /* 0x000fea0003800000 */
[----:B------:R-:W0:Y:S01]  /*00d0*/  LDCU UR8, c[0x0][0x3a8] ;  /* 0x00007500ff0877ac */ /* 0x000e220008000800 */
[----:B------:R-:W-:Y:S01]  /*00e0*/  LOP3.LUT R2, R2, 0x1f, RZ, 0xc0, !PT ;  /* 0x0000001f02027812 */ /* 0x000fe200078ec0ff */
[----:B------:R-:W-:Y:S01]  /*00f0*/  IMAD R4, R4, UR5, RZ ;  /* 0x0000000504047c24 */ /* 0x000fe2000f8e02ff */
[----:B------:R-:W1:Y:S02]  /*0100*/  LDCU UR4, c[0x0][0x370] ;  /* 0x00006e00ff0477ac */ /* 0x000e640008000800 */
[----:B------:R-:W-:Y:S01]  /*0110*/  LOP3.LUT R3, RZ, R2, RZ, 0x33, !PT ;  /* 0x00000002ff037212 */ /* 0x000fe200078e33ff */
[----:B------:R-:W2:Y:S01]  /*0120*/  LDCU.64 UR6, c[0x0][0x358] ;  /* 0x00006b00ff0677ac */ /* 0x000ea20008000a00 */
[----:B------:R-:W3:Y:S02]  /*0130*/  LDCU UR9, c[0x0][0x3ac] ;  /* 0x00007580ff0977ac */ /* 0x000ee40008000800 */
[----:B0-----:R-:W-:-:S04]  /*0140*/  IADD3 R3, PT, PT, R3, UR8, RZ ;  /* 0x0000000803037c10 */ /* 0x001fc8000fffe0ff */
[----:B------:R-:W-:Y:S01]  /*0150*/  LEA.HI R8, R3, 0x1, RZ, 0x1b ;  /* 0x0000000103087811 */ /* 0x000fe200078fd8ff */
[----:B-1----:R-:W-:-:S03]  /*0160*/  IMAD R6, R7, UR4, RZ ;  /* 0x0000000407067c24 */ /* 0x002fc6000f8e02ff */
[----:B--23--:R-:W-:-:S07]  /*0170*/  LOP3.LUT R7, R8, 0x7, RZ, 0xc0, !PT ;  /* 0x0000000708077812 */ /* 0x00cfce00078ec0ff */
.L_x_15:
[-C--:B------:R-:W-:Y:S01]  /*0180*/  IABS R14, R4.reuse ;  /* 0x00000004000e7213 */ /* 0x080fe20000000000 */
[----:B0-----:R-:W0:Y:S01]  /*0190*/  LDCU UR4, c[0x0][0x3ac] ;  /* 0x00007580ff0477ac */ /* 0x001e220008000800 */
[----:B------:R-:W-:Y:S01]  /*01a0*/  IABS R12, R5 ;  /* 0x00000005000c7213 */ /* 0x000fe20000000000 */
[----:B------:R-:W-:Y:S01]  /*01b0*/  BSSY B1, `(.L_x_0) ;  /* 0x0000143000017945 */ /* 0x000fe20003800000 */
[----:B------:R-:W1:Y:S01]  /*01c0*/  I2F.RP R10, R14 ;  /* 0x0000000e000a7306 */ /* 0x000e620000209400 */
[----:B------:R-:W-:-:S07]  /*01d0*/  IABS R13, R4 ;  /* 0x00000004000d7213 */ /* 0x000fce0000000000 */
[----:B-1----:R-:W1:Y:S01]  /*01e0*/  MUFU.RCP R10, R10 ;  /* 0x0000000a000a7308 */ /* 0x002e620000001000 */
[----:B0-----:R-:W-:Y:S01]  /*01f0*/  IMAD.U32 R24, RZ, RZ, UR4 ;  /* 0x00000004ff187e24 */ /* 0x001fe2000f8e00ff */
[----:B-1----:R-:W-:-:S06]  /*0200*/  IADD3 R8, PT, PT, R10, 0xffffffe, RZ ;  /* 0x0ffffffe0a087810 */ /* 0x002fcc0007ffe0ff */
[----:B------:R0:W1:Y:S02]  /*0210*/  F2I.FTZ.U32.TRUNC.NTZ R9, R8 ;  /* 0x0000000800097305 */ /* 0x000064000021f000 */
[----:B0-----:R-:W-:Y:S01]  /*0220*/  HFMA2 R8, -RZ, RZ, 0, 0 ;  /* 0x00000000ff087431 */ /* 0x001fe200000001ff */
[----:B-1----:R-:W-:-:S05]  /*0230*/  IADD3 R11, PT, PT, RZ, -R9, RZ ;  /* 0x80000009ff0b7210 */ /* 0x002fca0007ffe0ff */
[----:B------:R-:W-:-:S04]  /*0240*/  IMAD R11, R11, R14, RZ ;  /* 0x0000000e0b0b7224 */ /* 0x000fc800078e02ff */
[----:B------:R-:W-:Y:S01]  /*0250*/  IMAD.HI.U32 R10, R9, R11, R8 ;  /* 0x0000000b090a7227 */ /* 0x000fe200078e0008 */
[----:B------:R-:W-:Y:S02]  /*0260*/  MOV R9, R12 ;  /* 0x0000000c00097202 */ /* 0x000fe40000000f00 */
[----:B------:R-:W-:Y:S02]  /*0270*/  IADD3 R11, PT, PT, RZ, -R13, RZ ;  /* 0x8000000dff0b7210 */ /* 0x000fe40007ffe0ff */
[----:B------:R-:W-:Y:S01]  /*0280*/  IABS R8, R24 ;  /* 0x0000001800087213 */ /* 0x000fe20000000000 */
[----:B------:R-:W-:-:S03]  /*0290*/  IMAD.HI.U32 R10, R10, R9, RZ ;  /* 0x000000090a0a7227 */ /* 0x000fc600078e00ff */
[----:B------:R-:W0:Y:S01]  /*02a0*/  I2F.RP R12, R8 ;  /* 0x00000008000c7306 */ /* 0x000e220000209400 */
[----:B------:R-:W-:-:S05]  /*02b0*/  IMAD R11, R10, R11, R9 ;  /* 0x0000000b0a0b7224 */ /* 0x000fca00078e0209 */
[----:B------:R-:W-:Y:S02]  /*02c0*/  ISETP.GT.U32.AND P1, PT, R14, R11, PT ;  /* 0x0000000b0e00720c */ /* 0x000fe40003f24070 */
[----:B0-----:R-:W0:Y:S11]  /*02d0*/  MUFU.RCP R12, R12 ;  /* 0x0000000c000c7308 */ /* 0x001e360000001000 */
[----:B------:R-:W-:Y:S01]  /*02e0*/  @!P1 IMAD.IADD R11, R11, 0x1, -R14 ;  /* 0x000000010b0b9824 */ /* 0x000fe200078e0a0e */
[----:B------:R-:W-:-:S02]  /*02f0*/  @!P1 IADD3 R10, PT, PT, R10, 0x1, RZ ;  /* 0x000000010a0a9810 */ /* 0x000fc40007ffe0ff */
[----:B------:R-:W-:Y:S02]  /*0300*/  ISETP.NE.AND P1, PT, R4, RZ, PT ;  /* 0x000000ff0400720c */ /* 0x000fe40003f25270 */
[----:B------:R-:W-:Y:S02]  /*0310*/  ISETP.GE.U32.AND P0, PT, R11, R14, PT ;  /* 0x0000000e0b00720c */ /* 0x000fe40003f06070 */
[----:B------:R-:W-:-:S04]  /*0320*/  LOP3.LUT R11, R5, R4, RZ, 0x3c, !PT ;  /* 0x00000004050b7212 */ /* 0x000fc800078e3cff */
[----:B------:R-:W-:Y:S02]  /*0330*/  ISETP.GE.AND P2, PT, R11, RZ, PT ;  /* 0x000000ff0b00720c */ /* 0x000fe40003f46270 */
[----:B0-----:R-:W-:-:S05]  /*0340*/  IADD3 R11, PT, PT, R12, 0xffffffe, RZ ;  /* 0x0ffffffe0c0b7810 */ /* 0x001fca0007ffe0ff */
[----:B------:R-:W-:Y:S01]  /*0350*/  @P0 IADD3 R10, PT, PT, R10, 0x1, RZ ;  /* 0x000000010a0a0810 */ /* 0x000fe20007ffe0ff */
[----:B------:R-:W0:Y:S04]  /*0360*/  F2I.FTZ.U32.TRUNC.NTZ R11, R11 ;  /* 0x0000000b000b7305 */ /* 0x000e28000021f000 */
[----:B------:R-:W-:Y:S02]  /*0370*/  IMAD.MOV.U32 R16, RZ, RZ, R10 ;  /* 0x000000ffff107224 */ /* 0x000fe400078e000a */
[----:B------:R-:W-:-:S03]  /*0380*/  IMAD.MOV.U32 R10, RZ, RZ, RZ ;  /* 0x000000ffff0a7224 */ /* 0x000fc600078e00ff */
[----:B------:R-:W-:Y:S02]  /*0390*/  @!P2 IADD3 R16, PT, PT, -R16, RZ, RZ ;  /* 0x000000ff1010a210 */ /* 0x000fe40007ffe1ff */
[----:B------:R-:W-:-:S04]  /*03a0*/  @!P1 LOP3.LUT R16, RZ, R4, RZ, 0x33, !PT ;  /* 0x00000004ff109212 */ /* 0x000fc800078e33ff */
[----:B------:R-:W-:Y:S02]  /*03b0*/  IADD3 R13, PT, PT, -R16, RZ, RZ ;  /* 0x000000ff100d7210 */ /* 0x000fe40007ffe1ff */
[----:B0-----:R-:W-:-:S03]  /*03c0*/  IADD3 R15, PT, PT, RZ, -R11, RZ ;  /* 0x8000000bff0f7210 */ /* 0x001fc60007ffe0ff */
[----:B------:R-:W-:Y:S02]  /*03d0*/  IMAD R13, R4, R13, R5 ;  /* 0x0000000d040d7224 */ /* 0x000fe400078e0205 */
[----:B------:R-:W-:-:S03]  /*03e0*/  IMAD R15, R15, R8, RZ ;  /* 0x000000080f0f7224 */ /* 0x000fc600078e02ff */
[----:B------:R-:W-:Y:S01]  /*03f0*/  IABS R12, R13 ;  /* 0x0000000d000c7213 */ /* 0x000fe20000000000 */
[----:B------:R-:W-:Y:S01]  /*0400*/  IMAD.HI.U32 R10, R11, R15, R10 ;  /* 0x0000000f0b0a7227 */ /* 0x000fe200078e000a */
[----:B------:R-:W-:Y:S02]  /*0410*/  LOP3.LUT R13, R13, R24, RZ, 0x3c, !PT ;  /* 0x000000180d0d7212 */ /* 0x000fe400078e3cff */
[----:B------:R-:W-:Y:S02]  /*0420*/  MOV R11, R12 ;  /* 0x0000000c000b7202 */ /* 0x000fe40000000f00 */
[----:B------:R-:W-:-:S03]  /*0430*/  ISETP.GE.AND P0, PT, R13, RZ, PT ;  /* 0x000000ff0d00720c */ /* 0x000fc60003f06270 */
[----:B------:R-:W-:-:S04]  /*0440*/  IMAD.HI.U32 R12, R10, R11, RZ ;  /* 0x0000000b0a0c7227 */ /* 0x000fc800078e00ff */
[----:B------:R-:W-:Y:S01]  /*0450*/  IMAD.HI.U32 R10, R10, R9, RZ ;  /* 0x000000090a0a7227 */ /* 0x000fe200078e00ff */
[----:B------:R-:W-:-:S04]  /*0460*/  IADD3 R14, PT, PT, -R12, RZ, RZ ;  /* 0x000000ff0c0e7210 */ /* 0x000fc80007ffe1ff */
[----:B------:R-:W-:Y:S01]  /*0470*/  IADD3 R10, PT, PT, -R10, RZ, RZ ;  /* 0x000000ff0a0a7210 */ /* 0x000fe20007ffe1ff */
[----:B------:R-:W-:-:S04]  /*0480*/  IMAD R11, R8, R14, R11 ;  /* 0x0000000e080b7224 */ /* 0x000fc800078e020b */
[C---:B------:R-:W-:Y:S01]  /*0490*/  IMAD R15, R8.reuse, R10, R9 ;  /* 0x0000000a080f7224 */ /* 0x040fe200078e0209 */
[C---:B------:R-:W-:Y:S02]  /*04a0*/  ISETP.GT.U32.AND P2, PT, R8.reuse, R11, PT ;  /* 0x0000000b0800720c */ /* 0x040fe40003f44070 */
[----:B------:R-:W-:Y:S02]  /*04b0*/  LOP3.LUT R9, RZ, R24, RZ, 0x33, !PT ;  /* 0x00000018ff097212 */ /* 0x000fe400078e33ff */
[----:B------:R-:W-:-:S09]  /*04c0*/  ISETP.GT.U32.AND P3, PT, R8, R15, PT ;  /* 0x0000000f0800720c */ /* 0x000fd20003f64070 */
[----:B------:R-:W-:Y:S01]  /*04d0*/  @!P2 IMAD.IADD R11, R11, 0x1, -R8 ;  /* 0x000000010b0ba824 */ /* 0x000fe200078e0a08 */
[----:B------:R-:W-:Y:S02]  /*04e0*/  @!P2 IADD3 R12, PT, PT, R12, 0x1, RZ ;  /* 0x000000010c0ca810 */ /* 0x000fe40007ffe0ff */
[----:B------:R-:W-:Y:S02]  /*04f0*/  ISETP.GE.AND P2, PT, R5, RZ, PT ;  /* 0x000000ff0500720c */ /* 0x000fe40003f46270 */
[-C--:B------:R-:W-:Y:S02]  /*0500*/  ISETP.GE.U32.AND P1, PT, R11, R8.reuse, PT ;  /* 0x000000080b00720c */ /* 0x080fe40003f26070 */
[----:B------:R-:W0:Y:S01]  /*0510*/  LDC.64 R10, c[0x0][0x3a0] ;  /* 0x0000e800ff0a7b82 */ /* 0x000e220000000a00 */
[----:B------:R-:W-:-:S04]  /*0520*/  @!P3 IADD3 R15, PT, PT, R15, -R8, RZ ;  /* 0x800000080f0fb210 */ /* 0x000fc80007ffe0ff */
[----:B------:R-:W-:-:S06]  /*0530*/  ISETP.GT.U32.AND P3, PT, R8, R15, PT ;  /* 0x0000000f0800720c */ /* 0x000fcc0003f64070 */
[----:B------:R-:W-:Y:S02]  /*0540*/  @P1 IADD3 R12, PT, PT, R12, 0x1, RZ ;  /* 0x000000010c0c1810 */ /* 0x000fe40007ffe0ff */
[----:B------:R-:W-:-:S03]  /*0550*/  ISETP.NE.AND P1, PT, R24, RZ, PT ;  /* 0x000000ff1800720c */ /* 0x000fc60003f25270 */
[----:B------:R-:W-:Y:S02]  /*0560*/  @!P0 IMAD.MOV R12, RZ, RZ, -R12 ;  /* 0x000000ffff0c8224 */ /* 0x000fe400078e0a0c */
[----:B------:R-:W-:-:S03]  /*0570*/  @!P3 IADD3 R15, PT, PT, R15, -R8, RZ ;  /* 0x800000080f0fb210 */ /* 0x000fc60007ffe0ff */
[----:B------:R-:W-:Y:S02]  /*0580*/  SEL R12, R9, R12, !P1 ;  /* 0x0000000c090c7207 */ /* 0x000fe40004800000 */
[----:B------:R-:W-:Y:S02]  /*0590*/  @!P2 IADD3 R15, PT, PT, -R15, RZ, RZ ;  /* 0x000000ff0f0fa210 */ /* 0x000fe40007ffe1ff */
[----:B0-----:R-:W-:Y:S02]  /*05a0*/  ISETP.GE.AND P0, PT, R12, R11, PT ;  /* 0x0000000b0c00720c */ /* 0x001fe40003f06270 */
[----:B------:R-:W-:Y:S02]  /*05b0*/  SEL R9, R9, R15, !P1 ;  /* 0x0000000f09097207 */ /* 0x000fe40004800000 */
[----:B------:R-:W-:-:S04]  /*05c0*/  ISETP.GE.OR P0, PT, R16, R10, P0 ;  /* 0x0000000a1000720c */ /* 0x000fc80000706670 */
[----:B------:R-:W-:-:S13]  /*05d0*/  ISETP.LT.OR P0, PT, R24, RZ, P0 ;  /* 0x000000ff1800720c */ /* 0x000fda0000701670 */
[----:B------:R-:W-:Y:S05]  /*05e0*/  @P0 BRA `(.L_x_1) ;  /* 0x0000000c00fc0947 */ /* 0x000fea0003800000 */
[----:B------:R-:W0:Y:S01]  /*05f0*/  LDC R13, c[0x0][0x3a8] ;  /* 0x0000ea00ff0d7b82 */ /* 0x000e220000000800 */
[----:B------:R-:W-:Y:S01]  /*0600*/  BSSY.RECONVERGENT B0, `(.L_x_2) ;  /* 0x00000c8000007945 */ /* 0x000fe20003800200 */
[----:B------:R-:W-:Y:S01]  /*0610*/  IMAD R11, R16, R11, R12 ;  /* 0x0000000b100b7224 */ /* 0x000fe200078e020c */
[----:B------:R-:W-:Y:S01]  /*0620*/  MOV R32, RZ ;  /* 0x000000ff00207202 */ /* 0x000fe20000000f00 */
[----:B------:R-:W-:Y:S01]  /*0630*/  IMAD.MOV.U32 R10, RZ, RZ, RZ ;  /* 0x000000ffff0a7224 */ /* 0x000fe200078e00ff */
[----:B0-----:R-:W-:-:S13]  /*0640*/  ISETP.GE.AND P0, PT, R2, R13, PT ;  /* 0x0000000d0200720c */ /* 0x001fda0003f06270 */
[----:B------:R-:W-:Y:S05]  /*0650*/  @P0 BRA `(.L_x_3) ;  /* 0x0000000c00080947 */ /* 0x000fea0003800000 */
[----:B------:R-:W-:Y:S01]  /*0660*/  ISETP.GE.U32.AND P0, PT, R3, 0xe0, PT ;  /* 0x000000e00300780c */ /* 0x000fe20003f06070 */
[----:B------:R-:W-:Y:S01]  /*0670*/  BSSY.RECONVERGENT B2, `(.L_x_4) ;  /* 0x0000065000027945 */ /* 0x000fe20003800200 */
[----:B------:R-:W-:Y:S01]  /*0680*/  HFMA2 R10, -RZ, RZ, 0, 0 ;  /* 0x00000000ff0a7431 */ /* 0x000fe200000001ff */
[----:B------:R-:W-:Y:S01]  /*0690*/  ISETP.NE.AND P1, PT, R7, RZ, PT ;  /* 0x000000ff0700720c */ /* 0x000fe20003f25270 */
[----:B------:R-:W-:Y:S01]  /*06a0*/  HFMA2 R32, -RZ, RZ, 0, 0 ;  /* 0x00000000ff207431 */ /* 0x000fe200000001ff */
[----:B------:R-:W-:-:S08]  /*06b0*/  MOV R8, R2 ;  /* 0x0000000200087202 */ /* 0x000fd00000000f00 */
[----:B------:R-:W-:Y:S05]  /*06c0*/  @!P0 BRA `(.L_x_5) ;  /* 0x00000004007c8947 */ /* 0x000fea0003800000 */
[----:B------:R-:W-:Y:S01]  /*06d0*/  LEA.HI R12, R3, 0x1, RZ, 0x1b ;  /* 0x00000001030c7811 */ /* 0x000fe200078fd8ff */
[----:B------:R-:W-:Y:S01]  /*06e0*/  IMAD R13, R11, R13, R2 ;  /* 0x0000000d0b0d7224 */ /* 0x000fe200078e0202 */
[C---:B------:R-:W-:Y:S01]  /*06f0*/  LOP3.LUT R14, R2.reuse, 0x80, RZ, 0xfc, !PT ;  /* 0x00000080020e7812 */ /* 0x040fe200078efcff */
[CCC-:B------:R-:W-:Y:S01]  /*0700*/  IMAD R33, R2.reuse, R24.reuse, R9.reuse ;  /* 0x0000001802217224 */ /* 0x1c0fe200078e0209 */
[C---:B------:R-:W-:Y:S01]  /*0710*/  LOP3.LUT R15, R2.reuse, 0xa0, RZ, 0xfc, !PT ;  /* 0x000000a0020f7812 */ /* 0x040fe200078efcff */
[----:B------:R-:W-:Y:S01]  /*0720*/  IMAD.MOV.U32 R10, RZ, RZ, RZ ;  /* 0x000000ffff0a7224 */ /* 0x000fe200078e00ff */
[----:B------:R-:W-:Y:S01]  /*0730*/  LOP3.LUT R23, R2, 0xc0, RZ, 0xfc, !PT ;  /* 0x000000c002177812 */ /* 0x000fe200078efcff */
[-CC-:B------:R-:W-:Y:S01]  /*0740*/  IMAD R14, R14, R24.reuse, R9.reuse ;  /* 0x000000180e0e7224 */ /* 0x180fe200078e0209 */
[C---:B------:R-:W-:Y:S01]  /*0750*/  LOP3.LUT R25, R2.reuse, 0xe0, RZ, 0xfc, !PT ;  /* 0x000000e002197812 */ /* 0x040fe200078efcff */
[-CC-:B------:R-:W-:Y:S01]  /*0760*/  IMAD R15, R15, R24.reuse, R9.reuse ;  /* 0x000000180f0f7224 */ /* 0x180fe200078e0209 */
[C---:B------:R-:W-:Y:S01]  /*0770*/  LOP3.LUT R27, R2.reuse, 0x40, RZ, 0xfc, !PT ;  /* 0x00000040021b7812 */ /* 0x040fe200078efcff */
[-CC-:B------:R-:W-:Y:S01]  /*0780*/  IMAD R23, R23, R24.reuse, R9.reuse ;  /* 0x0000001817177224 */ /* 0x180fe200078e0209 */
[C---:B------:R-:W-:Y:S01]  /*0790*/  LOP3.LUT R29, R2.reuse, 0x60, RZ, 0xfc, !PT ;  /* 0x00000060021d7812 */ /* 0x040fe200078efcff */
[-CC-:B------:R-:W-:Y:S01]  /*07a0*/  IMAD R25, R25, R24.reuse, R9.reuse ;  /* 0x0000001819197224 */ /* 0x180fe200078e0209 */
[----:B------:R-:W-:Y:S01]  /*07b0*/  LOP3.LUT R31, R2, 0x20, RZ, 0xfc, !PT ;  /* 0x00000020021f7812 */ /* 0x000fe200078efcff */
[-CC-:B------:R-:W-:Y:S01]  /*07c0*/  IMAD R27, R27, R24.reuse, R9.reuse ;  /* 0x000000181b1b7224 */ /* 0x180fe200078e0209 */
[----:B------:R-:W-:Y:S01]  /*07d0*/  LOP3.LUT R12, R12, 0xffffff8, RZ, 0xc0, !PT ;  /* 0x0ffffff80c0c7812 */ /* 0x000fe200078ec0ff */
[--C-:B------:R-:W-:Y:S01]  /*07e0*/  IMAD R29, R29, R24, R9.reuse ;  /* 0x000000181d1d7224 */ /* 0x100fe200078e0209 */
[----:B------:R-:W-:Y:S01]  /*07f0*/  MOV R8, R2 ;  /* 0x0000000200087202 */ /* 0x000fe20000000f00 */
[----:B------:R-:W-:Y:S01]  /*0800*/  IMAD R31, R31, R24, R9 ;  /* 0x000000181f1f7224 */ /* 0x000fe200078e0209 */
[----:B------:R-:W-:-:S07]  /*0810*/  IADD3 R12, PT, PT, -R12, RZ, RZ ;  /* 0x000000ff0c0c7210 */ /* 0x000fce0007ffe1ff */
.L_x_6:
[----:B------:R-:W0:Y:S08]  /*0820*/  LDC.64 R16, c[0x0][0x388] ;  /* 0x0000e200ff107b82 */ /* 0x000e300000000a00 */
[----:B------:R-:W1:Y:S01]  /*0830*/  LDC.64 R18, c[0x0][0x380] ;  /* 0x0000e000ff127b82 */ /* 0x000e620000000a00 */
[----:B0-----:R-:W-:-:S04]  /*0840*/  IMAD.WIDE R36, R27, 0x4, R16 ;  /* 0x000000041b247825 */ /* 0x001fc800078e0210 */
[----:B------:R-:W-:Y:S01]  /*0850*/  IMAD.WIDE R34, R33, 0x4, R16 ;  /* 0x0000000421227825 */ /* 0x000fe200078e0210 */
[----:B------:R0:W2:Y:S03]  /*0860*/  LDG.E R28, desc[UR6][R36.64] ;  /* 0x00000006241c7981 */ /* 0x0000a6000c1e1900 */
[----:B-1----:R-:W-:Y:S02]  /*0870*/  IMAD.WIDE R18, R13, 0x4, R18 ;  /* 0x000000040d127825 */ /* 0x002fe400078e0212 */
[----:B------:R-:W3:Y:S02]  /*0880*/  LDG.E R35, desc[UR6][R34.64] ;  /* 0x0000000622237981 */ /* 0x000ee4000c1e1900 */
[----:B------:R-:W-:-:S04]  /*0890*/  IMAD.WIDE R20, R31, 0x4, R16 ;  /* 0x000000041f147825 */ /* 0x000fc800078e0210 */
[--C-:B0-----:R-:W-:Y:S01]  /*08a0*/  IMAD.WIDE R36, R14, 0x4, R16.reuse ;  /* 0x000000040e247825 */ /* 0x101fe200078e0210 */
[----:B------:R0:W4:Y:S04]  /*08b0*/  LDG.E R30, desc[UR6][R20.64] ;  /* 0x00000006141e7981 */ /* 0x000128000c1e1900 */
[----:B------:R-:W5:Y:S04]  /*08c0*/  LDG.E R26, desc[UR6][R36.64] ;  /* 0x00000006241a7981 */ /* 0x000f68000c1e1900 */
[----:B------:R-:W4:Y:S04]  /*08d0*/  LDG.E R34, desc[UR6][R18.64+0x80] ;  /* 0x0000800612227981 */ /* 0x000f28000c1e1900 */
[----:B------:R-:W3:Y:S01]  /*08e0*/  LDG.E R37, desc[UR6][R18.64] ;  /* 0x0000000612257981 */ /* 0x000ee2000c1e1900 */
[----:B0-----:R-:W-:-:S05]  /*08f0*/  IMAD.WIDE R20, R29, 0x4, R16 ;  /* 0x000000041d147825 */ /* 0x001fca00078e0210 */
[----:B------:R0:W5:Y:S01]  /*0900*/  LDG.E R24, desc[UR6][R20.64] ;  /* 0x0000000614187981 */ /* 0x000162000c1e1900 */
[----:B---3--:R-:W-:-:S03]  /*0910*/  FFMA R32, R37, R35, R32 ;  /* 0x0000002325207223 */ /* 0x008fc60000000020 */
[----:B------:R-:W2:Y:S01]  /*0920*/  LDG.E R35, desc[UR6][R18.64+0x100] ;  /* 0x0001000612237981 */ /* 0x000ea2000c1e1900 */
[----:B----4-:R-:W-:-:S03]  /*0930*/  FFMA R32, R34, R30, R32 ;  /* 0x0000001e22207223 */ /* 0x010fc60000000020 */
[----:B------:R-:W5:Y:S01]  /*0940*/  LDG.E R30, desc[UR6][R18.64+0x180] ;  /* 0x00018006121e7981 */ /* 0x000f62000c1e1900 */
[----:B0-----:R-:W-:-:S05]  /*0950*/  IMAD.WIDE R20, R15, 0x4, R16 ;  /* 0x000000040f147825 */ /* 0x001fca00078e0210 */
[----:B------:R0:W3:Y:S01]  /*0960*/  LDG.E R22, desc[UR6][R20.64] ;  /* 0x0000000614167981 */ /* 0x0000e2000c1e1900 */
[----:B--2---:R-:W-:-:S03]  /*0970*/  FFMA R32, R35, R28, R32 ;  /* 0x0000001c23207223 */ /* 0x004fc60000000020 */
[----:B------:R-:W2:Y:S01]  /*0980*/  LDG.E R28, desc[UR6][R18.64+0x200] ;  /* 0x00020006121c7981 */ /* 0x000ea2000c1e1900 */
[----:B0-----:R-:W-:-:S04]  /*0990*/  IMAD.WIDE R20, R23, 0x4, R16 ;  /* 0x0000000417147825 */ /* 0x001fc800078e0210 */
[----:B-----5:R-:W-:Y:S02]  /*09a0*/  FFMA R24, R30, R24, R32 ;  /* 0x000000181e187223 */ /* 0x020fe40000000020 */
[----:B------:R-:W4:Y:S01]  /*09b0*/  LDG.E R20, desc[UR6][R20.64] ;  /* 0x0000000614147981 */ /* 0x000f22000c1e1900 */
[----:B------:R-:W-:-:S05]  /*09c0*/  IMAD.WIDE R16, R25, 0x4, R16 ;  /* 0x0000000419107825 */ /* 0x000fca00078e0210 */
[----:B------:R0:W5:Y:S04]  /*09d0*/  LDG.E R36, desc[UR6][R16.64] ;  /* 0x0000000610247981 */ /* 0x000168000c1e1900 */
[----:B------:R-:W3:Y:S01]  /*09e0*/  LDG.E R21, desc[UR6][R18.64+0x280] ;  /* 0x0002800612157981 */ /* 0x000ee2000c1e1900 */
[----:B0-----:R-:W0:Y:S01]  /*09f0*/  LDC.64 R16, c[0x0][0x390] ;  /* 0x0000e400ff107b82 */ /* 0x001e220000000a00 */
[----:B--2---:R-:W-:Y:S02]  /*0a00*/  FFMA R32, R28, R26, R24 ;  /* 0x0000001a1c207223 */ /* 0x004fe40000000018 */
[----:B------:R-:W4:Y:S04]  /*0a10*/  LDG.E R24, desc[UR6][R18.64+0x300] ;  /* 0x0003000612187981 */ /* 0x000f28000c1e1900 */
[----:B------:R0:W5:Y:S01]  /*0a20*/  LDG.E R26, desc[UR6][R18.64+0x380] ;  /* 0x00038006121a7981 */ /* 0x000162000c1e1900 */
[----:B---3--:R-:W-:Y:S01]  /*0a30*/  FFMA R22, R21, R22, R32 ;  /* 0x0000001615167223 */ /* 0x008fe20000000020 */
[----:B0-----:R-:W-:-:S04]  /*0a40*/  IMAD.WIDE R18, R33, 0x4, R16 ;  /* 0x0000000421127825 */ /* 0x001fc800078e0210 */
[----:B----4-:R-:W-:-:S04]  /*0a50*/  FFMA R20, R24, R20, R22 ;  /* 0x0000001418147223 */ /* 0x010fc80000000016 */
[----:B-----5:R-:W-:Y:S02]  /*0a60*/  FFMA R32, R26, R36, R20 ;  /* 0x000000241a207223 */ /* 0x020fe40000000014 */
[----:B------:R-:W2:Y:S02]  /*0a70*/  LDG.E R20, desc[UR6][R18.64] ;  /* 0x0000000612147981 */ /* 0x000ea4000c1e1900 */
[----:B--2---:R-:W-:Y:S01]  /*0a80*/  FFMA R20, R37, R20, R10 ;  /* 0x0000001425147223 */ /* 0x004fe2000000000a */
[----:B------:R-:W-:-:S05]  /*0a90*/  IMAD.WIDE R36, R31, 0x4, R16 ;  /* 0x000000041f247825 */ /* 0x000fca00078e0210 */
[----:B------:R0:W2:Y:S02]  /*0aa0*/  LDG.E R10, desc[UR6][R36.64] ;  /* 0x00000006240a7981 */ /* 0x0000a4000c1e1900 */
[----:B0-----:R-:W-:-:S05]  /*0ab0*/  IMAD.WIDE R36, R27, 0x4, R16 ;  /* 0x000000041b247825 */ /* 0x001fca00078e0210 */
[----:B------:R-:W3:Y:S01]  /*0ac0*/  LDG.E R22, desc[UR6][R36.64] ;  /* 0x0000000624167981 */ /* 0x000ee2000c1e1900 */
[----:B------:R-:W-:-:S04]  /*0ad0*/  IMAD.WIDE R18, R29, 0x4, R16 ;  /* 0x000000041d127825 */ /* 0x000fc800078e0210 */
[----:B--2---:R-:W-:Y:S02]  /*0ae0*/  FFMA R10, R34, R10, R20 ;  /* 0x0000000a220a7223 */ /* 0x004fe40000000014 */
[----:B------:R0:W2:Y:S02]  /*0af0*/  LDG.E R20, desc[UR6][R18.64] ;  /* 0x0000000612147981 */ /* 0x0000a4000c1e1900 */
[----:B---3--:R-:W-:Y:S01]  /*0b00*/  FFMA R10, R35, R22, R10 ;  /* 0x00000016230a7223 */ /* 0x008fe2000000000a */
[----:B------:R-:W-:-:S05]  /*0b10*/  IMAD.WIDE R34, R14, 0x4, R16 ;  /* 0x000000040e227825 */ /* 0x000fca00078e0210 */
[----:B------:R1:W3:Y:S01]  /*0b20*/  LDG.E R22, desc[UR6][R34.64] ;  /* 0x0000000622167981 */ /* 0x0002e2000c1e1900 */
[----:B0-----:R-:W-:-:S06]  /*0b30*/  IMAD.WIDE R18, R23, 0x4, R16 ;  /* 0x0000000417127825 */ /* 0x001fcc00078e0210 */
[----:B------:R-:W4:Y:S01]  /*0b40*/  LDG.E R19, desc[UR6][R18.64] ;  /* 0x0000000612137981 */ /* 0x000f22000c1e1900 */
[----:B-1----:R-:W-:-:S06]  /*0b50*/  IMAD.WIDE R34, R15, 0x4, R16 ;  /* 0x000000040f227825 */ /* 0x002fcc00078e0210 */
[----:B------:R-:W5:Y:S01]  /*0b60*/  LDG.E R34, desc[UR6][R34.64] ;  /* 0x0000000622227981 */ /* 0x000f62000c1e1900 */
[----:B------:R-:W-:-:S06]  /*0b70*/  IMAD.WIDE R16, R25, 0x4, R16 ;  /* 0x0000000419107825 */ /* 0x000fcc00078e0210 */
[----:B------:R-:W4:Y:S01]  /*0b80*/  LDG.E R16, desc[UR6][R16.64] ;  /* 0x0000000610107981 */ /* 0x000f22000c1e1900 */
[----:B------:R-:W-:-:S04]  /*0b90*/  IADD3 R12, PT, PT, R12, 0x8, RZ ;  /* 0x000000080c0c7810 */ /* 0x000fc80007ffe0ff */
[----:B------:R-:W-:Y:S02]  /*0ba0*/  ISETP.NE.AND P0, PT, R12, RZ, PT ;  /* 0x000000ff0c00720c */ /* 0x000fe40003f05270 */
[----:B------:R-:W-:Y:S02]  /*0bb0*/  IADD3 R8, PT, PT, R8, 0x100, RZ ;  /* 0x0000010008087810 */ /* 0x000fe40007ffe0ff */
[----:B------:R-:W-:Y:S01]  /*0bc0*/  IADD3 R13, PT, PT, R13, 0x100, RZ ;  /* 0x000001000d0d7810 */ /* 0x000fe20007ffe0ff */
[----:B--2---:R-:W-:-:S04]  /*0bd0*/  FFMA R37, R30, R20, R10 ;  /* 0x000000141e257223 */ /* 0x004fc8000000000a */
[----:B---3--:R-:W-:-:S04]  /*0be0*/  FFMA R22, R28, R22, R37 ;  /* 0x000000161c167223 */ /* 0x008fc80000000025 */
[----:B-----5:R-:W-:-:S04]  /*0bf0*/  FFMA R21, R21, R34, R22 ;  /* 0x0000002215157223 */ /* 0x020fc80000000016 */
[----:B----4-:R-:W-:Y:S01]  /*0c00*/  FFMA R21, R24, R19, R21 ;  /* 0x0000001318157223 */ /* 0x010fe20000000015 */
[----:B------:R-:W-:-:S03]  /*0c10*/  IMAD.U32 R24, RZ, RZ, UR9 ;  /* 0x00000009ff187e24 */ /* 0x000fc6000f8e00ff */
[----:B------:R-:W-:Y:S01]  /*0c20*/  FFMA R10, R26, R16, R21 ;  /* 0x000000101a0a7223 */ /* 0x000fe20000000015 */
[C---:B------:R-:W-:Y:S01]  /*0c30*/  IMAD R23, R24.reuse, 0x100, R23 ;  /* 0x0000010018177824 */ /* 0x040fe200078e0217 */
[C---:B------:R-:W-:Y:S01]  /*0c40*/  LEA R14, R24.reuse, R14, 0x8 ;  /* 0x0000000e180e7211 */ /* 0x040fe200078e40ff */
[C---:B------:R-:W-:Y:S01]  /*0c50*/  IMAD R33, R24.reuse, 0x100, R33 ;  /* 0x0000010018217824 */ /* 0x040fe200078e0221 */
[C---:B------:R-:W-:Y:S02]  /*0c60*/  LEA R15, R24.reuse, R15, 0x8 ;  /* 0x0000000f180f7211 */ /* 0x040fe400078e40ff */
[C---:B------:R-:W-:Y:S02]  /*0c70*/  LEA R25, R24.reuse, R25, 0x8 ;  /* 0x0000001918197211 */ /* 0x040fe400078e40ff */
[C---:B------:R-:W-:Y:S02]  /*0c80*/  LEA R27, R24.reuse, R27, 0x8 ;  /* 0x0000001b181b7211 */ /* 0x040fe400078e40ff */
[----:B------:R-:W-:-:S02]  /*0c90*/  LEA R29, R24, R29, 0x8 ;  /* 0x0000001d181d7211 */ /* 0x000fc400078e40ff */
[----:B------:R-:W-:Y:S01]  /*0ca0*/  LEA R31, R24, R31, 0x8 ;  /* 0x0000001f181f7211 */ /* 0x000fe200078e40ff */
[----:B------:R-:W-:Y:S06]  /*0cb0*/  @P0 BRA `(.L_x_6) ;  /* 0xfffffff800d80947 */ /* 0x000fec000383ffff */
.L_x_5:
[----:B------:R-:W-:Y:S05]  /*0cc0*/  BSYNC.RECONVERGENT B2 ;  /* 0x0000000000027941 */ /* 0x000fea0003800200 */
.L_x_4:
[----:B------:R-:W-:Y:S05]  /*0cd0*/  @!P1 BRA `(.L_x_3) ;  /* 0x0000000400689947 */ /* 0x000fea0003800000 */
[----:B------:R-:W-:Y:S01]  /*0ce0*/  IADD3 R12, PT, PT, R7, -0x1, RZ ;  /* 0xffffffff070c7810 */ /* 0x000fe20007ffe0ff */
[----:B------:R-:W-:Y:S01]  /*0cf0*/  BSSY.RECONVERGENT B2, `(.L_x_7) ;  /* 0x000002c000027945 */ /* 0x000fe20003800200 */
[----:B------:R-:W-:Y:S02]  /*0d00*/  LEA.HI R13, R3, 0x1, RZ, 0x1b ;  /* 0x00000001030d7811 */ /* 0x000fe400078fd8ff */
[----:B------:R-:W-:Y:S02]  /*0d10*/  ISETP.GE.U32.AND P0, PT, R12, 0x3, PT ;  /* 0x000000030c00780c */ /* 0x000fe40003f06070 */
[----:B------:R-:W-:-:S11]  /*0d20*/  LOP3.LUT P1, RZ, R13, 0x3, RZ, 0xc0, !PT ;  /* 0x000000030dff7812 */ /* 0x000fd6000782c0ff */
[----:B------:R-:W-:Y:S05]  /*0d30*/  @!P0 BRA `(.L_x_8) ;  /* 0x00000000009c8947 */ /* 0x000fea0003800000 */
[----:B------:R-:W0:Y:S01]  /*0d40*/  LDC.64 R18, c[0x0][0x388] ;  /* 0x0000e200ff127b82 */ /* 0x000e220000000a00 */
[----:B------:R-:W1:Y:S01]  /*0d50*/  LDCU UR4, c[0x0][0x3a8] ;  /* 0x00007500ff0477ac */ /* 0x000e620008000800 */
[----:B------:R-:W-:-:S05]  /*0d60*/  IMAD R13, R8, R24, R9 ;  /* 0x00000018080d7224 */ /* 0x000fca00078e0209 */
[CC--:B------:R-:W-:Y:S01]  /*0d70*/  LEA R29, R24.reuse, R13.reuse, 0x5 ;  /* 0x0000000d181d7211 */ /* 0x0c0fe200078e28ff */
[----:B------:R-:W2:Y:S01]  /*0d80*/  LDC.64 R14, c[0x0][0x390] ;  /* 0x0000e400ff0e7b82 */ /* 0x000ea20000000a00 */
[----:B------:R-:W-:-:S07]  /*0d90*/  LEA R31, R24, R13, 0x6 ;  /* 0x0000000d181f7211 */ /* 0x000fce00078e30ff */
[----:B------:R-:W3:Y:S01]  /*0da0*/  LDC.64 R22, c[0x0][0x380] ;  /* 0x0000e000ff167b82 */ /* 0x000ee20000000a00 */
[----:B-1----:R-:W-:Y:S02]  /*0db0*/  IMAD R25, R11, UR4, R8 ;  /* 0x000000040b197c24 */ /* 0x002fe4000f8e0208 */
[----:B0-----:R-:W-:-:S04]  /*0dc0*/  IMAD.WIDE R20, R13, 0x4, R18 ;  /* 0x000000040d147825 */ /* 0x001fc800078e0212 */
[----:B------:R-:W-:Y:S01]  /*0dd0*/  IMAD.WIDE R16, R29, 0x4, R18 ;  /* 0x000000041d107825 */ /* 0x000fe200078e0212 */
[----:B------:R-:W-:Y:S01]  /*0de0*/  LEA R35, R24, R31, 0x5 ;  /* 0x0000001f18237211 */ /* 0x000fe200078e28ff */
[----:B------:R-:W4:Y:S02]  /*0df0*/  LDG.E R21, desc[UR6][R20.64] ;  /* 0x0000000614157981 */ /* 0x000f24000c1e1900 */
[--C-:B--2---:R-:W-:Y:S02]  /*0e00*/  IMAD.WIDE R12, R13, 0x4, R14.reuse ;  /* 0x000000040d0c7825 */ /* 0x104fe400078e020e */
[----:B------:R-:W2:Y:S02]  /*0e10*/  LDG.E R16, desc[UR6][R16.64] ;  /* 0x0000000610107981 */ /* 0x000ea4000c1e1900 */
[----:B------:R-:W-:Y:S02]  /*0e20*/  IMAD.WIDE R28, R29, 0x4, R14 ;  /* 0x000000041d1c7825 */ /* 0x000fe400078e020e */
[----:B------:R-:W5:Y:S02]  /*0e30*/  LDG.E R13, desc[UR6][R12.64] ;  /* 0x000000060c0d7981 */ /* 0x000f64000c1e1900 */
[----:B---3--:R-:W-:-:S02]  /*0e40*/  IMAD.WIDE R22, R25, 0x4, R22 ;  /* 0x0000000419167825 */ /* 0x008fc400078e0216 */
[----:B------:R-:W3:Y:S02]  /*0e50*/  LDG.E R28, desc[UR6][R28.64] ;  /* 0x000000061c1c7981 */ /* 0x000ee4000c1e1900 */
[C---:B------:R-:W-:Y:S02]  /*0e60*/  IMAD.WIDE R26, R31.reuse, 0x4, R18 ;  /* 0x000000041f1a7825 */ /* 0x040fe400078e0212 */
[----:B------:R-:W4:Y:S02]  /*0e70*/  LDG.E R25, desc[UR6][R22.64] ;  /* 0x0000000616197981 */ /* 0x000f24000c1e1900 */
[----:B------:R-:W-:Y:S02]  /*0e80*/  IMAD.WIDE R30, R31, 0x4, R14 ;  /* 0x000000041f1e7825 */ /* 0x000fe400078e020e */
[----:B------:R-:W2:Y:S02]  /*0e90*/  LDG.E R33, desc[UR6][R22.64+0x80] ;  /* 0x0000800616217981 */ /* 0x000ea4000c1e1900 */
[----:B------:R-:W-:-:S02]  /*0ea0*/  IMAD.WIDE R18, R35, 0x4, R18 ;  /* 0x0000000423127825 */ /* 0x000fc400078e0212 */
[----:B------:R-:W3:Y:S02]  /*0eb0*/  LDG.E R26, desc[UR6][R26.64] ;  /* 0x000000061a1a7981 */ /* 0x000ee4000c1e1900 */
[----:B------:R-:W-:Y:S02]  /*0ec0*/  IMAD.WIDE R14, R35, 0x4, R14 ;  /* 0x00000004230e7825 */ /* 0x000fe400078e020e */
[----:B------:R-:W3:Y:S04]  /*0ed0*/  LDG.E R17, desc[UR6][R22.64+0x100] ;  /* 0x0001000616117981 */ /* 0x000ee8000c1e1900 */
[----:B------:R-:W3:Y:S04]  /*0ee0*/  LDG.E R31, desc[UR6][R30.64] ;  /* 0x000000061e1f7981 */ /* 0x000ee8000c1e1900 */
[----:B------:R-:W3:Y:S04]  /*0ef0*/  LDG.E R35, desc[UR6][R22.64+0x180] ;  /* 0x0001800616237981 */ /* 0x000ee8000c1e1900 */
[----:B------:R-:W3:Y:S04]  /*0f00*/  LDG.E R18, desc[UR6][R18.64] ;  /* 0x0000000612127981 */ /* 0x000ee8000c1e1900 */
[----:B------:R-:W3:Y:S01]  /*0f10*/  LDG.E R15, desc[UR6][R14.64] ;  /* 0x000000060e0f7981 */ /* 0x000ee2000c1e1900 */
[----:B------:R-:W-:-:S02]  /*0f20*/  VIADD R8, R8, 0x80 ;  /* 0x0000008008087836 */ /* 0x000fc40000000000 */
[C---:B----4-:R-:W-:Y:S01]  /*0f30*/  FFMA R32, R25.reuse, R21, R32 ;  /* 0x0000001519207223 */ /* 0x050fe20000000020 */
[----:B-----5:R-:W-:-:S03]  /*0f40*/  FFMA R13, R25, R13, R10 ;  /* 0x0000000d190d7223 */ /* 0x020fc6000000000a */
[C---:B--2---:R-:W-:Y:S01]  /*0f50*/  FFMA R16, R33.reuse, R16, R32 ;  /* 0x0000001021107223 */ /* 0x044fe20000000020 */
[----:B---3--:R-:W-:-:S03]  /*0f60*/  FFMA R28, R33, R28, R13 ;  /* 0x0000001c211c7223 */ /* 0x008fc6000000000d */
[C---:B------:R-:W-:Y:S01]  /*0f70*/  FFMA R16, R17.reuse, R26, R16 ;  /* 0x0000001a11107223 */ /* 0x040fe20000000010 */
[----:B------:R-:W-:-:S03]  /*0f80*/  FFMA R28, R17, R31, R28 ;  /* 0x0000001f111c7223 */ /* 0x000fc6000000001c */
[C---:B------:R-:W-:Y:S01]  /*0f90*/  FFMA R32, R35.reuse, R18, R16 ;  /* 0x0000001223207223 */ /* 0x040fe20000000010 */
[----:B------:R-:W-:-:S07]  /*0fa0*/  FFMA R10, R35, R15, R28 ;  /* 0x0000000f230a7223 */ /* 0x000fce000000001c */
.L_x_8:
[----:B------:R-:W-:Y:S05]  /*0fb0*/  BSYNC.RECONVERGENT B2 ;  /* 0x0000000000027941 */ /* 0x000fea0003800200 */
.L_x_7:
[----:B------:R-:W-:Y:S05]  /*0fc0*/  @!P1 BRA `(.L_x_3) ;  /* 0x0000000000ac9947 */ /* 0x000fea0003800000 */
[C---:B------:R-:W-:Y:S01]  /*0fd0*/  LOP3.LUT P1, RZ, R3.reuse, 0x60, RZ, 0xc0, !PT ;  /* 0x0000006003ff7812 */ /* 0x040fe2000782c0ff */
[----:B------:R-:W-:Y:S01]  /*0fe0*/  BSSY.RECONVERGENT B2, `(.L_x_9) ;  /* 0x000001a000027945 */ /* 0x000fe20003800200 */
[----:B------:R-:W-:-:S11]  /*0ff0*/  LOP3.LUT P0, RZ, R3, 0x20, RZ, 0xc0, !PT ;  /* 0x0000002003ff7812 */ /* 0x000fd6000780c0ff */
[----:B------:R-:W-:Y:S05]  /*1000*/  @!P1 BRA `(.L_x_10) ;  /* 0x00000000005c9947 */ /* 0x000fea0003800000 */
[----:B------:R-:W0:Y:S01]  /*1010*/  LDC.64 R16, c[0x0][0x380] ;  /* 0x0000e000ff107b82 */ /* 0x000e220000000a00 */
[----:B------:R-:W1:Y:S01]  /*1020*/  LDCU UR4, c[0x0][0x3a8] ;  /* 0x00007500ff0477ac */ /* 0x000e620008000800 */
[----:B------:R-:W-:-:S05]  /*1030*/  IMAD R23, R8, R24, R9 ;  /* 0x0000001808177224 */ /* 0x000fca00078e0209 */
[----:B------:R-:W-:Y:S01]  /*1040*/  LEA R25, R24, R23, 0x5 ;  /* 0x0000001718197211 */ /* 0x000fe200078e28ff */
[----:B------:R-:W2:Y:S08]  /*1050*/  LDC.64 R18, c[0x0][0x388] ;  /* 0x0000e200ff127b82 */ /* 0x000eb00000000a00 */
[----:B------:R-:W3:Y:S01]  /*1060*/  LDC.64 R14, c[0x0][0x390] ;  /* 0x0000e400ff0e7b82 */ /* 0x000ee20000000a00 */
[----:B-1----:R-:W-:-:S04]  /*1070*/  IMAD R13, R11, UR4, R8 ;  /* 0x000000040b0d7c24 */ /* 0x002fc8000f8e0208 */
[----:B0-----:R-:W-:-:S04]  /*1080*/  IMAD.WIDE R16, R13, 0x4, R16 ;  /* 0x000000040d107825 */ /* 0x001fc800078e0210 */
[----:B--2---:R-:W-:-:S04]  /*1090*/  IMAD.WIDE R20, R23, 0x4, R18 ;  /* 0x0000000417147825 */ /* 0x004fc800078e0212 */
[----:B------:R-:W-:Y:S02]  /*10a0*/  IMAD.WIDE R18, R25, 0x4, R18 ;  /* 0x0000000419127825 */ /* 0x000fe400078e0212 */
[----:B------:R-:W2:Y:S02]  /*10b0*/  LDG.E R20, desc[UR6][R20.64] ;  /* 0x0000000614147981 */ /* 0x000ea4000c1e1900 */
[--C-:B---3--:R-:W-:Y:S02]  /*10c0*/  IMAD.WIDE R12, R23, 0x4, R14.reuse ;  /* 0x00000004170c7825 */ /* 0x108fe400078e020e */
[----:B------:R-:W2:Y:S02]  /*10d0*/  LDG.E R23, desc[UR6][R16.64] ;  /* 0x0000000610177981 */ /* 0x000ea4000c1e1900 */
[----:B------:R-:W-:Y:S02]  /*10e0*/  IMAD.WIDE R14, R25, 0x4, R14 ;  /* 0x00000004190e7825 */ /* 0x000fe400078e020e */
[----:B------:R-:W3:Y:S04]  /*10f0*/  LDG.E R13, desc[UR6][R12.64] ;  /* 0x000000060c0d7981 */ /* 0x000ee8000c1e1900 */
[----:B------:R-:W4:Y:S04]  /*1100*/  LDG.E R25, desc[UR6][R16.64+0x80] ;  /* 0x0000800610197981 */ /* 0x000f28000c1e1900 */
[----:B------:R-:W4:Y:S04]  /*1110*/  LDG.E R18, desc[UR6][R18.64] ;  /* 0x0000000612127981 */ /* 0x000f28000c1e1900 */
[----:B------:R-:W5:Y:S01]  /*1120*/  LDG.E R15, desc[UR6][R14.64] ;  /* 0x000000060e0f7981 */ /* 0x000f62000c1e1900 */
[----:B------:R-:W-:Y:S01]  /*1130*/  IADD3 R8, PT, PT, R8, 0x40, RZ ;  /* 0x0000004008087810 */ /* 0x000fe20007ffe0ff */
[C---:B--2---:R-:W-:Y:S01]  /*1140*/  FFMA R32, R23.reuse, R20, R32 ;  /* 0x0000001417207223 */ /* 0x044fe20000000020 */
[----:B---3--:R-:W-:-:S03]  /*1150*/  FFMA R10, R23, R13, R10 ;  /* 0x0000000d170a7223 */ /* 0x008fc6000000000a */
[C---:B----4-:R-:W-:Y:S01]  /*1160*/  FFMA R32, R25.reuse, R18, R32 ;  /* 0x0000001219207223 */ /* 0x050fe20000000020 */
[----:B-----5:R-:W-:-:S07]  /*1170*/  FFMA R10, R25, R15, R10 ;  /* 0x0000000f190a7223 */ /* 0x020fce000000000a */
.L_x_10:
[----:B------:R-:W-:Y:S05]  /*1180*/  BSYNC.RECONVERGENT B2 ;  /* 0x0000000000027941 */ /* 0x000fea0003800200 */
.L_x_9:
[----:B------:R-:W-:Y:S05]  /*1190*/  @P0 BRA `(.L_x_3) ;  /* 0x0000000000380947 */ /* 0x000fea0003800000 */
[----:B------:R-:W0:Y:S01]  /*11a0*/  LDC.64 R16, c[0x0][0x388] ;  /* 0x0000e200ff107b82 */ /* 0x000e220000000a00 */
[----:B------:R-:W1:Y:S01]  /*11b0*/  LDCU UR4, c[0x0][0x3a8] ;  /* 0x00007500ff0477ac */ /* 0x000e620008000800 */
[----:B------:R-:W-:-:S06]  /*11c0*/  IMAD R19, R8, R24, R9 ;  /* 0x0000001808137224 */ /* 0x000fcc00078e0209 */
[----:B------:R-:W2:Y:S08]  /*11d0*/  LDC.64 R14, c[0x0][0x380] ;  /* 0x0000e000ff0e7b82 */ /* 0x000eb00000000a00 */
[----:B------:R-:W3:Y:S01]  /*11e0*/  LDC.64 R12, c[0x0][0x390] ;  /* 0x0000e400ff0c7b82 */ /* 0x000ee20000000a00 */
[----:B-1----:R-:W-:Y:S02]  /*11f0*/  IMAD R11, R11, UR4, R8 ;  /* 0x000000040b0b7c24 */ /* 0x002fe4000f8e0208 */
[----:B0-----:R-:W-:-:S06]  /*1200*/  IMAD.WIDE R8, R19, 0x4, R16 ;  /* 0x0000000413087825 */ /* 0x001fcc00078e0210 */
[----:B------:R-:W4:Y:S01]  /*1210*/  LDG.E R8, desc[UR6][R8.64] ;  /* 0x0000000608087981 */ /* 0x000f22000c1e1900 */
[----:B--2---:R-:W-:-:S06]  /*1220*/  IMAD.WIDE R14, R11, 0x4, R14 ;  /* 0x000000040b0e7825 */ /* 0x004fcc00078e020e */
[----:B------:R-:W4:Y:S01]  /*1230*/  LDG.E R15, desc[UR6][R14.64] ;  /* 0x000000060e0f7981 */ /* 0x000f22000c1e1900 */
[----:B---3--:R-:W-:-:S06]  /*1240*/  IMAD.WIDE R12, R19, 0x4, R12 ;  /* 0x00000004130c7825 */ /* 0x008fcc00078e020c */
[----:B------:R-:W2:Y:S01]  /*1250*/  LDG.E R13, desc[UR6][R12.64] ;  /* 0x000000060c0d7981 */ /* 0x000ea2000c1e1900 */
[C---:B----4-:R-:W-:Y:S01]  /*1260*/  FFMA R32, R15.reuse, R8, R32 ;  /* 0x000000080f207223 */ /* 0x050fe20000000020 */
[----:B--2---:R-:W-:-:S07]  /*1270*/  FFMA R10, R15, R13, R10 ;  /* 0x0000000d0f0a7223 */ /* 0x004fce000000000a */
.L_x_3:
[----:B------:R-:W-:Y:S05]  /*1280*/  BSYNC.RECONVERGENT B0 ;  /* 0x0000000000007941 */ /* 0x000fea0003800200 */
.L_x_2:
[----:B------:R-:W-:Y:S01]  /*1290*/  UMOV UR4, 0xffffffff ;  /* 0xffffffff00047882 */ /* 0x000fe20000000000 */
[----:B------:R-:W-:Y:S02]  /*12a0*/  ISETP.NE.AND P0, PT, R2, RZ, PT ;  /* 0x000000ff0200720c */ /* 0x000fe40003f05270 */
[----:B------:R-:W-:Y:S11]  /*12b0*/  BRA.DIV UR4, `(.L_x_11) ;  /* 0x0000000204dc7947 */ /* 0x000ff6000b800000 */
[----:B------:R-:W0:Y:S04]  /*12c0*/  SHFL.DOWN PT, R9, R32, 0x10, 0x1f ;  /* 0x0a001f0020097f89 */ /* 0x000e2800000e0000 */
[----:B------:R-:W1:Y:S01]  /*12d0*/  SHFL.DOWN PT, R11, R10, 0x10, 0x1f ;  /* 0x0a001f000a0b7f89 */ /* 0x000e6200000e0000 */
[----:B0-----:R-:W-:Y:S01]  /*12e0*/  FADD R9, R9, R32 ;  /* 0x0000002009097221 */ /* 0x001fe20000000000 */
[----:B-1----:R-:W-:-:S04]  /*12f0*/  FADD R11, R11, R10 ;  /* 0x0000000a0b0b7221 */ /* 0x002fc80000000000 */
        /* <DEDUP_REMOVED lines=13> */
[----:B------:R1:W2:Y:S02]  /*13d0*/  SHFL.DOWN PT, R16, R11, 0x1, 0x1f ;  /* 0x08201f000b107f89 */ /* 0x0002a400000e0000 */
[----:B01----:R-:W-:-:S07]  /*13e0*/  FADD R10, R14, R9 ;  /* 0x000000090e0a7221 */ /* 0x003fce0000000000 */
.L_x_27:
[----:B--2---:R-:W-:Y:S01]  /*13f0*/  FADD R11, R11, R16 ;  /* 0x000000100b0b7221 */ /* 0x004fe20000000000 */
[----:B------:R-:W-:Y:S06]  /*1400*/  @P0 BRA `(.L_x_1) ;  /* 0x0000000000740947 */ /* 0x000fec0003800000 */
[----:B------:R-:W-:Y:S01]  /*1410*/  HFMA2 R9, -RZ, RZ, 0.96630859375, -0.0022525787353515625 ;  /* 0x3bbb989dff097431 */ /* 0x000fe200000001ff */
[----:B------:R-:W-:Y:S01]  /*1420*/  MOV R13, 0x437c0000 ;  /* 0x437c0000000d7802 */ /* 0x000fe20000000f00 */
[----:B------:R-:W-:Y:S03]  /*1430*/  BSSY.RECONVERGENT B0, `(.L_x_12) ;  /* 0x0000015000007945 */ /* 0x000fe60003800200 */
[----:B------:R-:W-:-:S04]  /*1440*/  FFMA.SAT R8, R10, -R9, 0.5 ;  /* 0x3f0000000a087423 */ /* 0x000fc80000002809 */
[----:B------:R-:W-:-:S04]  /*1450*/  FFMA.RM R8, R8, R13, 12582913 ;  /* 0x4b40000108087423 */ /* 0x000fc8000000400d */
[C---:B------:R-:W-:Y:S01]  /*1460*/  FADD R9, R8.reuse, -12583039 ;  /* 0xcb40007f08097421 */ /* 0x040fe20000000000 */
[----:B------:R-:W-:-:S03]  /*1470*/  IMAD.SHL.U32 R8, R8, 0x800000, RZ ;  /* 0x0080000008087824 */ /* 0x000fc600078e00ff */
[----:B------:R-:W-:-:S04]  /*1480*/  FFMA R9, R10, -1.4426950216293334961, -R9 ;  /* 0xbfb8aa3b0a097823 */ /* 0x000fc80000000809 */
[----:B------:R-:W-:-:S06]  /*1490*/  FFMA R9, R10, -1.925963033500011079e-08, R9 ;  /* 0xb2a570600a097823 */ /* 0x000fcc0000000009 */
[----:B------:R-:W0:Y:S02]  /*14a0*/  MUFU.EX2 R9, R9 ;  /* 0x0000000900097308 */ /* 0x000e240000000800 */
[----:B0-----:R-:W-:-:S05]  /*14b0*/  FFMA R14, R8, R9, 1 ;  /* 0x3f800000080e7423 */ /* 0x001fca0000000009 */
[----:B------:R-:W-:-:S04]  /*14c0*/  IADD3 R8, PT, PT, R14, 0x1800000, RZ ;  /* 0x018000000e087810 */ /* 0x000fc80007ffe0ff */
[----:B------:R-:W-:-:S04]  /*14d0*/  LOP3.LUT R8, R8, 0x7f800000, RZ, 0xc0, !PT ;  /* 0x7f80000008087812 */ /* 0x000fc800078ec0ff */
[----:B------:R-:W-:-:S13]  /*14e0*/  ISETP.GT.U32.AND P0, PT, R8, 0x1ffffff, PT ;  /* 0x01ffffff0800780c */ /* 0x000fda0003f04070 */
[----:B------:R-:W-:Y:S05]  /*14f0*/  @P0 BRA `(.L_x_13) ;  /* 0x0000000000100947 */ /* 0x000fea0003800000 */
[----:B------:R-:W-:-:S07]  /*1500*/  MOV R12, 0x1520 ;  /* 0x00001520000c7802 */ /* 0x000fce0000000f00 */
[----:B------:R-:W-:Y:S05]  /*1510*/  CALL.REL.NOINC `($__internal_0_$__cuda_sm20_rcp_rn_f32_slowpath) ;  /* 0x0000000400607944 */ /* 0x000fea0003c00000 */
[----:B------:R-:W-:Y:S01]  /*1520*/  MOV R13, R8 ;  /* 0x00000008000d7202 */ /* 0x000fe20000000f00 */
[----:B------:R-:W-:Y:S06]  /*1530*/  BRA `(.L_x_14) ;  /* 0x0000000000107947 */ /* 0x000fec0003800000 */
.L_x_13:
[----:B------:R-:W0:Y:S02]  /*1540*/  MUFU.RCP R13, R14 ;  /* 0x0000000e000d7308 */ /* 0x000e240000001000 */
[----:B0-----:R-:W-:-:S04]  /*1550*/  FFMA R8, R14, R13, -1 ;  /* 0xbf8000000e087423 */ /* 0x001fc8000000000d */
[----:B------:R-:W-:-:S04]  /*1560*/  FADD.FTZ R8, -R8, -RZ ;  /* 0x800000ff08087221 */ /* 0x000fc80000010100 */
[----:B------:R-:W-:-:S07]  /*1570*/  FFMA R13, R13, R8, R13 ;  /* 0x000000080d0d7223 */ /* 0x000fce000000000d */
.L_x_14:
[----:B------:R-:W-:Y:S05]  /*1580*/  BSYNC.RECONVERGENT B0 ;  /* 0x0000000000007941 */ /* 0x000fea0003800200 */
.L_x_12:
[----:B------:R-:W0:Y:S01]  /*1590*/  LDC.64 R8, c[0x0][0x398] ;  /* 0x0000e600ff087b82 */ /* 0x000e220000000a00 */
[----:B------:R-:W-:-:S04]  /*15a0*/  FMUL R10, R10, R13 ;  /* 0x0000000d0a0a7220 */ /* 0x000fc80000400000 */
[----:B------:R-:W-:Y:S01]  /*15b0*/  FMUL R11, R11, R10 ;  /* 0x0000000a0b0b7220 */ /* 0x000fe20000400000 */
[----:B0-----:R-:W-:-:S05]  /*15c0*/  IMAD.WIDE R8, R5, 0x4, R8 ;  /* 0x0000000405087825 */ /* 0x001fca00078e0208 */
[----:B------:R0:W-:Y:S02]  /*15d0*/  STG.E desc[UR6][R8.64], R11 ;  /* 0x0000000b08007986 */ /* 0x0001e4000c101906 */
.L_x_1:
[----:B------:R-:W-:Y:S05]  /*15e0*/  BSYNC B1 ;  /* 0x0000000000017941 */ /* 0x000fea0003800000 */
.L_x_0:
[----:B------:R-:W-:-:S04]  /*15f0*/  IADD3 R5, PT, PT, R6, R5, RZ ;  /* 0x0000000506057210 */ /* 0x000fc80007ffe0ff */
[----:B------:R-:W-:-:S13]  /*1600*/  ISETP.GE.AND P0, PT, R5, R0, PT ;  /* 0x000000000500720c */ /* 0x000fda0003f06270 */
[----:B------:R-:W-:Y:S05]  /*1610*/  @!P0 BRA `(.L_x_15) ;  /* 0xffffffe800d88947 */ /* 0x000fea000383ffff */
[----:B------:R-:W-:Y:S05]  /*1620*/  EXIT ;  /* 0x000000000000794d */ /* 0x000fea0003800000 */
.L_x_11:
[----:B------:R-:W-:Y:S01]  /*1630*/  HFMA2 R20, -RZ, RZ, 0, 1.847743988037109375e-06 ;  /* 0x0000001fff147431 */ /* 0x000fe200000001ff */
[----:B------:R-:W-:Y:S01]  /*1640*/  BSSY B0, `(.L_x_16) ;  /* 0x0000007000007945 */ /* 0x000fe20003800000 */
[----:B------:R-:W-:Y:S01]  /*1650*/  MOV R18, R32 ;  /* 0x0000002000127202 */ /* 0x000fe20000000f00 */
[----:B------:R-:W-:Y:S01]  /*1660*/  IMAD.MOV.U32 R19, RZ, RZ, 0x10 ;  /* 0x00000010ff137424 */ /* 0x000fe200078e00ff */
[----:B------:R-:W-:-:S07]  /*1670*/  MOV R17, 0xffffffff ;  /* 0xffffffff00117802 */ /* 0x000fce0000000f00 */
[----:B------:R-:W-:Y:S05]  /*1680*/  WARPSYNC.COLLECTIVE R17, `(.L_x_17) ;  /* 0x0000000011087348 */ /* 0x000fea0003c00000 */
[----:B------:R0:W1:Y:S02]  /*1690*/  SHFL.DOWN P1, R16, R18, R19, R20 ;  /* 0x0800001312107389 */ /* 0x0000640000020014 */
[----:B01----:R-:W-:Y:S05]  /*16a0*/  ENDCOLLECTIVE ;  /* 0x000000000000791b */ /* 0x003fea0003800000 */
.L_x_17:
[----:B------:R-:W-:Y:S05]  /*16b0*/  BSYNC B0 ;  /* 0x0000000000007941 */ /* 0x000fea0003800000 */
.L_x_16:
[----:B------:R-:W-:Y:S01]  /*16c0*/  HFMA2 R20, -RZ, RZ, 0, 1.847743988037109375e-06 ;  /* 0x0000001fff147431 */ /* 0x000fe200000001ff */
[----:B------:R-:W-:Y:S01]  /*16d0*/  MOV R18, R10 ;  /* 0x0000000a00127202 */ /* 0x000fe20000000f00 */
[----:B------:R-:W-:Y:S01]  /*16e0*/  IMAD.MOV.U32 R19, RZ, RZ, 0x10 ;  /* 0x00000010ff137424 */ /* 0x000fe200078e00ff */
[----:B------:R-:W-:Y:S02]  /*16f0*/  MOV R17, 0xffffffff ;  /* 0xffffffff00117802 */ /* 0x000fe40000000f00 */
[----:B------:R-:W-:-:S07]  /*1700*/  MOV R9, R16 ;  /* 0x0000001000097202 */ /* 0x000fce0000000f00 */
[----:B------:R-:W-:Y:S05]  /*1710*/  WARPSYNC.COLLECTIVE R17, `(.L_x_18) ;  /* 0x0000000011087348 */ /* 0x000fea0003c00000 */
[----:B------:R0:W1:Y:S02]  /*1720*/  SHFL.DOWN P1, R16, R18, R19, R20 ;  /* 0x0800001312107389 */ /* 0x0000640000020014 */
[----:B01----:R-:W-:Y:S05]  /*1730*/  ENDCOLLECTIVE ;  /* 0x000000000000791b */ /* 0x003fea0003800000 */
.L_x_18:
[----:B------:R-:W-:-:S05]  /*1740*/  FADD R9, R9, R32 ;  /* 0x0000002009097221 */ /* 0x000fca0000000000 */
[----:B------:R-:W-:Y:S01]  /*1750*/  MOV R18, R9 ;  /* 0x0000000900127202 */ /* 0x000fe20000000f00 */
[----:B------:R-:W-:Y:S01]  /*1760*/  IMAD.MOV.U32 R19, RZ, RZ, 0x8 ;  /* 0x00000008ff137424 */ /* 0x000fe200078e00ff */
[----:B------:R-:W-:-:S07]  /*1770*/  MOV R11, R16 ;  /* 0x00000010000b7202 */ /* 0x000fce0000000f00 */
[----:B------:R-:W-:Y:S05]  /*1780*/  WARPSYNC.COLLECTIVE R17, `(.L_x_19) ;  /* 0x0000000011087348 */ /* 0x000fea0003c00000 */
[----:B------:R0:W1:Y:S02]  /*1790*/  SHFL.DOWN P1, R16, R18, R19, R20 ;  /* 0x0800001312107389 */ /* 0x0000640000020014 */
[----:B01----:R-:W-:Y:S05]  /*17a0*/  ENDCOLLECTIVE ;  /* 0x000000000000791b */ /* 0x003fea0003800000 */
.L_x_19:
[----:B------:R-:W-:-:S05]  /*17b0*/  FADD R11, R11, R10 ;  /* 0x0000000a0b0b7221 */ /* 0x000fca0000000000 */
[----:B------:R-:W-:Y:S02]  /*17c0*/  MOV R18, R11 ;  /* 0x0000000b00127202 */ /* 0x000fe40000000f00 */
[----:B------:R-:W-:-:S07]  /*17d0*/  MOV R8, R16 ;  /* 0x0000001000087202 */ /* 0x000fce0000000f00 */
[----:B------:R-:W-:Y:S05]  /*17e0*/  WARPSYNC.COLLECTIVE R17, `(.L_x_20) ;  /* 0x0000000011087348 */ /* 0x000fea0003c00000 */
[----:B------:R0:W1:Y:S02]  /*17f0*/  SHFL.DOWN P1, R16, R18, R19, R20 ;  /* 0x0800001312107389 */ /* 0x0000640000020014 */
[----:B01----:R-:W-:Y:S05]  /*1800*/  ENDCOLLECTIVE ;  /* 0x000000000000791b */ /* 0x003fea0003800000 */
.L_x_20:
[----:B------:R-:W-:-:S05]  /*1810*/  FADD R8, R9, R8 ;  /* 0x0000000809087221 */ /* 0x000fca0000000000 */
[----:B------:R-:W-:Y:S01]  /*1820*/  MOV R18, R8 ;  /* 0x0000000800127202 */ /* 0x000fe20000000f00 */
[----:B------:R-:W-:Y:S01]  /*1830*/  IMAD.MOV.U32 R19, RZ, RZ, 0x4 ;  /* 0x00000004ff137424 */ /* 0x000fe200078e00ff */
[----:B------:R-:W-:-:S07]  /*1840*/  MOV R12, R16 ;  /* 0x00000010000c7202 */ /* 0x000fce0000000f00 */
[----:B------:R-:W-:Y:S05]  /*1850*/  WARPSYNC.COLLECTIVE R17, `(.L_x_21) ;  /* 0x0000000011087348 */ /* 0x000fea0003c00000 */
[----:B------:R0:W1:Y:S02]  /*1860*/  SHFL.DOWN P1, R16, R18, R19, R20 ;  /* 0x0800001312107389 */ /* 0x0000640000020014 */
[----:B01----:R-:W-:Y:S05]  /*1870*/  ENDCOLLECTIVE ;  /* 0x000000000000791b */ /* 0x003fea0003800000 */
.L_x_21:
[----:B------:R-:W-:-:S05]  /*1880*/  FADD R12, R11, R12 ;  /* 0x0000000c0b0c7221 */ /* 0x000fca0000000000 */
[----:B------:R-:W-:Y:S02]  /*1890*/  MOV R18, R12 ;  /* 0x0000000c00127202 */ /* 0x000fe40000000f00 */
[----:B------:R-:W-:-:S07]  /*18a0*/  MOV R13, R16 ;  /* 0x00000010000d7202 */ /* 0x000fce0000000f00 */
[----:B------:R-:W-:Y:S05]  /*18b0*/  WARPSYNC.COLLECTIVE R17, `(.L_x_22) ;  /* 0x0000000011087348 */ /* 0x000fea0003c00000 */
[----:B------:R0:W1:Y:S02]  /*18c0*/  SHFL.DOWN P1, R16, R18, R19, R20 ;  /* 0x0800001312107389 */ /* 0x0000640000020014 */
[----:B01----:R-:W-:Y:S05]  /*18d0*/  ENDCOLLECTIVE ;  /* 0x000000000000791b */ /* 0x003fea0003800000 */
.L_x_22:
[----:B------:R-:W-:-:S05]  /*18e0*/  FADD R13, R8, R13 ;  /* 0x0000000d080d7221 */ /* 0x000fca0000000000 */
[----:B------:R-:W-:Y:S01]  /*18f0*/  MOV R18, R13 ;  /* 0x0000000d00127202 */ /* 0x000fe20000000f00 */
[----:B------:R-:W-:Y:S01]  /*1900*/  IMAD.MOV.U32 R19, RZ, RZ, 0x2 ;  /* 0x00000002ff137424 */ /* 0x000fe200078e00ff */
[----:B------:R-:W-:-:S07]  /*1910*/  MOV R15, R16 ;  /* 0x00000010000f7202 */ /* 0x000fce0000000f00 */
[----:B------:R-:W-:Y:S05]  /*1920*/  WARPSYNC.COLLECTIVE R17, `(.L_x_23) ;  /* 0x0000000011087348 */ /* 0x000fea0003c00000 */
[----:B------:R0:W1:Y:S02]  /*1930*/  SHFL.DOWN P1, R16, R18, R19, R20 ;  /* 0x0800001312107389 */ /* 0x0000640000020014 */
[----:B01----:R-:W-:Y:S05]  /*1940*/  ENDCOLLECTIVE ;  /* 0x000000000000791b */ /* 0x003fea0003800000 */
.L_x_23:
[----:B------:R-:W-:-:S05]  /*1950*/  FADD R15, R12, R15 ;  /* 0x0000000f0c0f7221 */ /* 0x000fca0000000000 */
[----:B------:R-:W-:Y:S02]  /*1960*/  MOV R18, R15 ;  /* 0x0000000f00127202 */ /* 0x000fe40000000f00 */
[----:B------:R-:W-:-:S07]  /*1970*/  MOV R14, R16 ;  /* 0x00000010000e7202 */ /* 0x000fce0000000f00 */
[----:B------:R-:W-:Y:S05]  /*1980*/  WARPSYNC.COLLECTIVE R17, `(.L_x_24) ;  /* 0x0000000011087348 */ /* 0x000fea0003c00000 */
[----:B------:R0:W1:Y:S02]  /*1990*/  SHFL.DOWN P1, R16, R18, R19, R20 ;  /* 0x0800001312107389 */ /* 0x0000640000020014 */
[----:B01----:R-:W-:Y:S05]  /*19a0*/  ENDCOLLECTIVE ;  /* 0x000000000000791b */ /* 0x003fea0003800000 */
.L_x_24:
[----:B------:R-:W-:-:S05]  /*19b0*/  FADD R14, R13, R14 ;  /* 0x0000000e0d0e7221 */ /* 0x000fca0000000000 */
[----:B------:R-:W-:Y:S01]  /*19c0*/  MOV R18, R14 ;  /* 0x0000000e00127202 */ /* 0x000fe20000000f00 */
[----:B------:R-:W-:Y:S01]  /*19d0*/  IMAD.MOV.U32 R19, RZ, RZ, 0x1 ;  /* 0x00000001ff137424 */ /* 0x000fe200078e00ff */
[----:B------:R-:W-:-:S07]  /*19e0*/  MOV R10, R16 ;  /* 0x00000010000a7202 */ /* 0x000fce0000000f00 */
[----:B------:R-:W-:Y:S05]  /*19f0*/  WARPSYNC.COLLECTIVE R17, `(.L_x_25) ;  /* 0x0000000011087348 */ /* 0x000fea0003c00000 */
[----:B------:R0:W1:Y:S02]  /*1a00*/  SHFL.DOWN P1, R16, R18, R19, R20 ;  /* 0x0800001312107389 */ /* 0x0000640000020014 */
[----:B01----:R-:W-:Y:S05]  /*1a10*/  ENDCOLLECTIVE ;  /* 0x000000000000791b */ /* 0x003fea0003800000 */
.L_x_25:
[----:B------:R-:W-:-:S05]  /*1a20*/  FADD R11, R15, R10 ;  /* 0x0000000a0f0b7221 */ /* 0x000fca0000000000 */
[----:B------:R-:W-:Y:S02]  /*1a30*/  MOV R18, R11 ;  /* 0x0000000b00127202 */ /* 0x000fe40000000f00 */
[----:B------:R-:W-:-:S07]  /*1a40*/  MOV R9, R16 ;  /* 0x0000001000097202 */ /* 0x000fce0000000f00 */
[----:B------:R-:W-:Y:S05]  /*1a50*/  WARPSYNC.COLLECTIVE R17, `(.L_x_26) ;  /* 0x0000000011087348 */ /* 0x000fea0003c00000 */
[----:B------:R0:W1:Y:S02]  /*1a60*/  SHFL.DOWN P1, R16, R18, R19, R20 ;  /* 0x0800001312107389 */ /* 0x0000640000020014 */
[----:B01----:R-:W-:Y:S05]  /*1a70*/  ENDCOLLECTIVE ;  /* 0x000000000000791b */ /* 0x003fea0003800000 */
.L_x_26:
[----:B------:R-:W-:Y:S01]  /*1a80*/  FADD R10, R14, R9 ;  /* 0x000000090e0a7221 */ /* 0x000fe20000000000 */
[----:B------:R-:W-:Y:S06]  /*1a90*/  BRA `(.L_x_27) ;  /* 0xfffffff800547947 */ /* 0x000fec000383ffff */
        .weak           $__internal_0_$__cuda_sm20_rcp_rn_f32_slowpath
        .type           $__internal_0_$__cuda_sm20_rcp_rn_f32_slowpath,@function
        .size           $__internal_0_$__cuda_sm20_rcp_rn_f32_slowpath,(.L_x_52 - $__internal_0_$__cuda_sm20_rcp_rn_f32_slowpath)
$__internal_0_$__cuda_sm20_rcp_rn_f32_slowpath:
[----:B------:R-:W-:Y:S01]  /*1aa0*/  SHF.L.U32 R8, R14, 0x1, RZ ;  /* 0x000000010e087819 */ /* 0x000fe200000006ff */
[----:B------:R-:W-:Y:S03]  /*1ab0*/  BSSY.RECONVERGENT B2, `(.L_x_28) ;  /* 0x0000031000027945 */ /* 0x000fe60003800200 */
[----:B------:R-:W-:Y:S02]  /*1ac0*/  SHF.R.U32.HI R17, RZ, 0x18, R8 ;  /* 0x00000018ff117819 */ /* 0x000fe40000011608 */
[----:B------:R-:W-:Y:S02]  /*1ad0*/  MOV R8, R14 ;  /* 0x0000000e00087202 */ /* 0x000fe40000000f00 */
[----:B------:R-:W-:-:S13]  /*1ae0*/  ISETP.NE.U32.AND P0, PT, R17, RZ, PT ;  /* 0x000000ff1100720c */ /* 0x000fda0003f05070 */
[----:B------:R-:W-:Y:S05]  /*1af0*/  @P0 BRA `(.L_x_29) ;  /* 0x0000000000280947 */ /* 0x000fea0003800000 */
[----:B------:R-:W-:-:S05]  /*1b00*/  IMAD.SHL.U32 R9, R8, 0x2, RZ ;  /* 0x0000000208097824 */ /* 0x000fca00078e00ff */
[----:B------:R-:W-:-:S13]  /*1b10*/  ISETP.NE.AND P0, PT, R9, RZ, PT ;  /* 0x000000ff0900720c */ /* 0x000fda0003f05270 */
[----:B------:R-:W-:Y:S01]  /*1b20*/  @P0 FFMA R14, R8, 1.84467440737095516160e+19, RZ ;  /* 0x5f800000080e0823 */ /* 0x000fe200000000ff */
[----:B------:R-:W-:Y:S08]  /*1b30*/  @!P0 MUFU.RCP R13, R8 ;  /* 0x00000008000d8308 */ /* 0x000ff00000001000 */
[----:B------:R-:W0:Y:S02]  /*1b40*/  @P0 MUFU.RCP R9, R14 ;  /* 0x0000000e00090308 */ /* 0x000e240000001000 */
[----:B0-----:R-:W-:-:S04]  /*1b50*/  @P0 FFMA R15, R14, R9, -1 ;  /* 0xbf8000000e0f0423 */ /* 0x001fc80000000009 */
[----:B------:R-:W-:-:S04]  /*1b60*/  @P0 FADD.FTZ R16, -R15, -RZ ;  /* 0x800000ff0f100221 */ /* 0x000fc80000010100 */
[----:B------:R-:W-:-:S04]  /*1b70*/  @P0 FFMA R9, R9, R16, R9 ;  /* 0x0000001009090223 */ /* 0x000fc80000000009 */
[----:B------:R-:W-:Y:S01]  /*1b80*/  @P0 FFMA R13, R9, 1.84467440737095516160e+19, RZ ;  /* 0x5f800000090d0823 */ /* 0x000fe200000000ff */
[----:B------:R-:W-:Y:S06]  /*1b90*/  BRA `(.L_x_30) ;  /* 0x0000000000887947 */ /* 0x000fec0003800000 */
.L_x_29:
[----:B------:R-:W-:-:S04]  /*1ba0*/  IADD3 R19, PT, PT, R17, -0xfd, RZ ;  /* 0xffffff0311137810 */ /* 0x000fc80007ffe0ff */
[----:B------:R-:W-:-:S13]  /*1bb0*/  ISETP.GT.U32.AND P0, PT, R19, 0x1, PT ;  /* 0x000000011300780c */ /* 0x000fda0003f04070 */
[----:B------:R-:W-:Y:S05]  /*1bc0*/  @P0 BRA `(.L_x_31) ;  /* 0x0000000000780947 */ /* 0x000fea0003800000 */
[----:B------:R-:W-:Y:S01]  /*1bd0*/  LOP3.LUT R9, R8, 0x7fffff, RZ, 0xc0, !PT ;  /* 0x007fffff08097812 */ /* 0x000fe200078ec0ff */
[----:B------:R-:W-:-:S03]  /*1be0*/  HFMA2 R16, -RZ, RZ, 0, 1.78813934326171875e-07 ;  /* 0x00000003ff107431 */ /* 0x000fc600000001ff */
[----:B------:R-:W-:-:S04]  /*1bf0*/  LOP3.LUT R9, R9, 0x3f800000, RZ, 0xfc, !PT ;  /* 0x3f80000009097812 */ /* 0x000fc800078efcff */
[----:B------:R-:W0:Y:S01]  /*1c00*/  MUFU.RCP R14, R9 ;  /* 0x00000009000e7308 */ /* 0x000e220000001000 */
[----:B------:R-:W-:Y:S01]  /*1c10*/  SHF.L.U32 R16, R16, R19, RZ ;  /* 0x0000001310107219 */ /* 0x000fe200000006ff */
[----:B0-----:R-:W-:-:S04]  /*1c20*/  FFMA R13, R9, R14, -1 ;  /* 0xbf800000090d7423 */ /* 0x001fc8000000000e */
[----:B------:R-:W-:-:S04]  /*1c30*/  FADD.FTZ R13, -R13, -RZ ;  /* 0x800000ff0d0d7221 */ /* 0x000fc80000010100 */
[CCC-:B------:R-:W-:Y:S01]  /*1c40*/  FFMA.RM R15, R14.reuse, R13.reuse, R14.reuse ;  /* 0x0000000d0e0f7223 */ /* 0x1c0fe2000000400e */
[----:B------:R-:W-:-:S04]  /*1c50*/  FFMA.RP R14, R14, R13, R14 ;  /* 0x0000000d0e0e7223 */ /* 0x000fc8000000800e */
[C---:B------:R-:W-:Y:S02]  /*1c60*/  LOP3.LUT R13, R15.reuse, 0x7fffff, RZ, 0xc0, !PT ;  /* 0x007fffff0f0d7812 */ /* 0x040fe400078ec0ff */
[----:B------:R-:W-:Y:S02]  /*1c70*/  FSETP.NEU.FTZ.AND P0, PT, R15, R14, PT ;  /* 0x0000000e0f00720b */ /* 0x000fe40003f1d000 */
[----:B------:R-:W-:Y:S02]  /*1c80*/  LOP3.LUT R13, R13, 0x800000, RZ, 0xfc, !PT ;  /* 0x008000000d0d7812 */ /* 0x000fe400078efcff */
[----:B------:R-:W-:Y:S02]  /*1c90*/  SEL R14, RZ, 0xffffffff, !P0 ;  /* 0xffffffffff0e7807 */ /* 0x000fe40004000000 */
[----:B------:R-:W-:Y:S02]  /*1ca0*/  LOP3.LUT R16, R16, R13, RZ, 0xc0, !PT ;  /* 0x0000000d10107212 */ /* 0x000fe400078ec0ff */
[----:B------:R-:W-:-:S02]  /*1cb0*/  IADD3 R14, PT, PT, -R14, RZ, RZ ;  /* 0x000000ff0e0e7210 */ /* 0x000fc40007ffe1ff */
[-C--:B------:R-:W-:Y:S02]  /*1cc0*/  SHF.R.U32.HI R16, RZ, R19.reuse, R16 ;  /* 0x00000013ff107219 */ /* 0x080fe40000011610 */
[--C-:B------:R-:W-:Y:S01]  /*1cd0*/  LOP3.LUT P1, RZ, R14, R19, R13.reuse, 0xf8, !PT ;  /* 0x000000130eff7212 */ /* 0x100fe2000782f80d */
[----:B------:R-:W-:Y:S01]  /*1ce0*/  VIADD R14, R17, 0xffffff04 ;  /* 0xffffff04110e7836 */ /* 0x000fe20000000000 */
[C---:B------:R-:W-:Y:S02]  /*1cf0*/  LOP3.LUT P0, RZ, R16.reuse, 0x1, RZ, 0xc0, !PT ;  /* 0x0000000110ff7812 */ /* 0x040fe4000780c0ff */
[----:B------:R-:W-:Y:S02]  /*1d00*/  LOP3.LUT P2, RZ, R16, 0x2, RZ, 0xc0, !PT ;  /* 0x0000000210ff7812 */ /* 0x000fe4000784c0ff */
[----:B------:R-:W-:Y:S02]  /*1d10*/  SHF.R.U32.HI R13, RZ, R14, R13 ;  /* 0x0000000eff0d7219 */ /* 0x000fe4000001160d */
[----:B------:R-:W-:-:S02]  /*1d20*/  PLOP3.LUT P0, PT, P0, P1, P2, 0xe0, 0x0 ;  /* 0x000000000000781c */ /* 0x000fc40000703c20 */
[----:B------:R-:W-:Y:S02]  /*1d30*/  LOP3.LUT P1, RZ, R8, 0x7fffff, RZ, 0xc0, !PT ;  /* 0x007fffff08ff7812 */ /* 0x000fe4000782c0ff */
[----:B------:R-:W-:-:S04]  /*1d40*/  SEL R9, RZ, 0x1, !P0 ;  /* 0x00000001ff097807 */ /* 0x000fc80004000000 */
[----:B------:R-:W-:-:S04]  /*1d50*/  IADD3 R9, PT, PT, -R9, RZ, RZ ;  /* 0x000000ff09097210 */ /* 0x000fc80007ffe1ff */
[----:B------:R-:W-:-:S13]  /*1d60*/  ISETP.GE.AND P0, PT, R9, RZ, PT ;  /* 0x000000ff0900720c */ /* 0x000fda0003f06270 */
[----:B------:R-:W-:-:S04]  /*1d70*/  @!P0 IADD3 R13, PT, PT, R13, 0x1, RZ ;  /* 0x000000010d0d8810 */ /* 0x000fc80007ffe0ff */
[----:B------:R-:W-:-:S04]  /*1d80*/  @!P1 SHF.L.U32 R13, R13, 0x1, RZ ;  /* 0x000000010d0d9819 */ /* 0x000fc800000006ff */
[----:B------:R-:W-:Y:S01]  /*1d90*/  LOP3.LUT R13, R13, 0x80000000, R8, 0xf8, !PT ;  /* 0x800000000d0d7812 */ /* 0x000fe200078ef808 */
[----:B------:R-:W-:Y:S06]  /*1da0*/  BRA `(.L_x_30) ;  /* 0x0000000000047947 */ /* 0x000fec0003800000 */
.L_x_31:
[----:B------:R0:W1:Y:S02]  /*1db0*/  MUFU.RCP R13, R8 ;  /* 0x00000008000d7308 */ /* 0x0000640000001000 */
.L_x_30:
[----:B------:R-:W-:Y:S05]  /*1dc0*/  BSYNC.RECONVERGENT B2 ;  /* 0x0000000000027941 */ /* 0x000fea0003800200 */
.L_x_28:
[----:B01----:R-:W-:Y:S01]  /*1dd0*/  MOV R8, R13 ;  /* 0x0000000d00087202 */ /* 0x003fe20000000f00 */
[----:B------:R-:W-:-:S04]  /*1de0*/  HFMA2 R13, -RZ, RZ, 0, 0 ;  /* 0x00000000ff0d7431 */ /* 0x000fc800000001ff */
[----:B------:R-:W-:Y:S05]  /*1df0*/  RET.REL.NODEC R12 `(_Z19swiGLU_warp_shufflePKfS0_S0_Pfiiii) ;  /* 0xffffffe00c807950 */ /* 0x000fea0003c3ffff */
.L_x_32:
[----:B------:R-:W-:-:S00]  /*1e00*/  BRA `(.L_x_32) ;  /* 0xfffffffc00fc7947 */ /* 0x000fc0000383ffff */
[----:B------:R-:W-:-:S00]  /*1e10*/  NOP ;  /* 0x0000000000007918 */ /* 0x000fc00000000000 */
        /* <DEDUP_REMOVED lines=14> */
.L_x_52:


//--------------------- .text._Z21swiGLU_warp_optimizedPKfS0_S0_Pfiiii --------------------------
	.section	.text._Z21swiGLU_warp_optimizedPKfS0_S0_Pfiiii,"ax",@progbits
	.align	128
        .global         _Z21swiGLU_warp_optimizedPKfS0_S0_Pfiiii
        .type           _Z21swiGLU_warp_optimizedPKfS0_S0_Pfiiii,@function
        .size           _Z21swiGLU_warp_optimizedPKfS0_S0_Pfiiii,(.L_x_53 - _Z21swiGLU_warp_optimizedPKfS0_S0_Pfiiii)
        .other          _Z21swiGLU_warp_optimizedPKfS0_S0_Pfiiii,@"STO_CUDA_ENTRY STV_DEFAULT"
_Z21swiGLU_warp_optimizedPKfS0_S0_Pfiiii:
.text._Z21swiGLU_warp_optimizedPKfS0_S0_Pfiiii:
[----:B------:R-:W-:Y:S01]  /*0000*/  LDC R1, c[0x0][0x37c] ;  /* 0x0000df00ff017b82 */ /* 0x000fe20000000800 */
[----:B------:R-:W0:Y:S07]  /*0010*/  S2R R2, SR_TID.X ;  /* 0x0000000000027919 */ /* 0x000e2e0000002100 */
[----:B------:R-:W0:Y:S01]  /*0020*/  S2UR UR6, SR_CTAID.X ;  /* 0x00000000000679c3 */ /* 0x000e220000002500 */
[----:B------:R-:W1:Y:S07]  /*0030*/  LDCU.64 UR4, c[0x0][0x3a0] ;  /* 0x00007400ff0477ac */ /* 0x000e6e0008000a00 */
[----:B------:R-:W0:Y:S08]  /*0040*/  LDC R5, c[0x0][0x360] ;  /* 0x0000d800ff057b82 */ /* 0x000e300000000800 */
[----:B------:R-:W2:Y:S01]  /*0050*/  LDC R6, c[0x0][0x3ac] ;  /* 0x0000eb00ff067b82 */ /* 0x000ea20000000800 */
[----:B-1----:R-:W-:Y:S01]  /*0060*/  UIMAD UR4, UR5, UR4, URZ ;  /* 0x00000004050472a4 */ /* 0x002fe2000f8e02ff */
[----:B0-----:R-:W-:-:S05]  /*0070*/  IMAD R0, R5, UR6, R2 ;  /* 0x0000000605007c24 */ /* 0x001fca000f8e0202 */
[----:B------:R-:W-:-:S04]  /*0080*/  SHF.R.S32.HI R3, RZ, 0x1f, R0 ;  /* 0x0000001fff037819 */ /* 0x000fc80000011400 */
[----:B------:R-:W-:Y:S01]  /*0090*/  LEA.HI R3, R3, R0, RZ, 0x5 ;  /* 0x0000000003037211 */ /* 0x000fe200078f28ff */
[----:B--2---:R-:W-:-:S03]  /*00a0*/  IMAD R0, R6, UR4, RZ ;  /* 0x0000000406007c24 */ /* 0x004fc6000f8e02ff */
[----:B------:R-:W-:-:S04]  /*00b0*/  LOP3.LUT R3, R3, 0xffffffe0, RZ, 0xc0, !PT ;  /* 0xffffffe003037812 */ /* 0x000fc800078ec0ff */
[----:B------:R-:W-:-:S04]  /*00c0*/  LOP3.LUT R3, R3, 0x1f, R2, 0xf8, !PT ;  /* 0x0000001f03037812 */ /* 0x000fc800078ef802 */
[----:B------:R-:W-:-:S13]  /*00d0*/  ISETP.GE.AND P0, PT, R3, R0, PT ;  /* 0x000000000300720c */ /* 0x000fda0003f06270 */
[----:B------:R-:W-:Y:S05]  /*00e0*/  @P0 EXIT ;  /* 0x000000000000094d */ /* 0x000fea0003800000 */
[----:B------:R-:W0:Y:S01]  /*00f0*/  LDCU UR4, c[0x0][0x3a8] ;  /* 0x00007500ff0477ac */ /* 0x000e220008000800 */
[----:B------:R-:W-:Y:S01]  /*0100*/  IMAD R2, R6, UR5, RZ ;  /* 0x0000000506027c24 */ /* 0x000fe2000f8e02ff */
[----:B------:R-:W1:Y:S01]  /*0110*/  LDCU UR6, c[0x0][0x370] ;  /* 0x00006e00ff0677ac */ /* 0x000e620008000800 */
[----:B------:R-:W2:Y:S01]  /*0120*/  LDCU.64 UR8, c[0x0][0x358] ;  /* 0x00006b00ff0877ac */ /* 0x000ea20008000a00 */
[----:B0-----:R-:W-:Y:S01]  /*0130*/  UISETP.GT.AND UP0, UPT, UR4, URZ, UPT ;  /* 0x000000ff0400728c */ /* 0x001fe2000bf04270 */
[----:B-1----:R-:W-:-:S05]  /*0140*/  IMAD R4, R5, UR6, RZ ;  /* 0x0000000605047c24 */ /* 0x002fca000f8e02ff */
[----:B------:R-:W-:-:S03]  /*0150*/  LOP3.LUT R4, R4, 0xffffffe0, RZ, 0xc0, !PT ;  /* 0xffffffe004047812 */ /* 0x000fc600078ec0ff */
[----:B--2---:R-:W-:Y:S05]  /*0160*/  BRA.U UP0, `(.L_x_33) ;  /* 0x0000000500507547 */ /* 0x004fea000b800000 */
[----:B------:R-:W-:Y:S01]  /*0170*/  HFMA2 R5, -RZ, RZ, 1.75, 0 ;  /* 0x3f000000ff057431 */ /* 0x000fe200000001ff */
[----:B------:R-:W-:-:S05]  /*0180*/  MOV R6, 0x437c0000 ;  /* 0x437c000000067802 */ /* 0x000fca0000000f00 */
[----:B------:R-:W-:-:S04]  /*0190*/  FFMA.RM R5, R5, R6, 12582913 ;  /* 0x4b40000105057423 */ /* 0x000fc80000004006 */
[C---:B------:R-:W-:Y:S01]  /*01a0*/  FADD R6, R5.reuse, -12583039 ;  /* 0xcb40007f05067421 */ /* 0x040fe20000000000 */
[----:B------:R-:W-:-:S05]  /*01b0*/  IMAD.SHL.U32 R5, R5, 0x800000, RZ ;  /* 0x0080000005057824 */ /* 0x000fca00078e00ff */
[----:B------:R-:W0:Y:S02]  /*01c0*/  MUFU.EX2 R6, -R6 ;  /* 0x8000000600067308 */ /* 0x000e240000000800 */
[----:B0-----:R-:W-:-:S05]  /*01d0*/  FFMA R5, R5, R6, 1 ;  /* 0x3f80000005057423 */ /* 0x001fca0000000006 */
[----:B------:R-:W-:-:S04]  /*01e0*/  IADD3 R7, PT, PT, R5, 0x1800000, RZ ;  /* 0x0180000005077810 */ /* 0x000fc80007ffe0ff */
[----:B------:R-:W-:-:S04]  /*01f0*/  LOP3.LUT R7, R7, 0x7f800000, RZ, 0xc0, !PT ;  /* 0x7f80000007077812 */ /* 0x000fc800078ec0ff */
[----:B------:R-:W-:-:S13]  /*0200*/  ISETP.GT.U32.AND P0, PT, R7, 0x1ffffff, PT ;  /* 0x01ffffff0700780c */ /* 0x000fda0003f04070 */
[----:B------:R-:W-:Y:S05]  /*0210*/  @P0 BRA `(.L_x_34) ;  /* 0x0000000000100947 */ /* 0x000fea0003800000 */
[----:B------:R-:W-:-:S07]  /*0220*/  MOV R8, 0x240 ;  /* 0x0000024000087802 */ /* 0x000fce0000000f00 */
[----:B------:R-:W-:Y:S05]  /*0230*/  CALL.REL.NOINC `($__internal_1_$__cuda_sm20_rcp_rn_f32_slowpath) ;  /* 0x00000014003c7944 */ /* 0x000fea0003c00000 */
[----:B------:R-:W-:Y:S01]  /*0240*/  MOV R10, R5 ;  /* 0x00000005000a7202 */ /* 0x000fe20000000f00 */
[----:B------:R-:W-:Y:S06]  /*0250*/  BRA `(.L_x_35) ;  /* 0x0000000000107947 */ /* 0x000fec0003800000 */
.L_x_34:
[----:B------:R-:W0:Y:S02]  /*0260*/  MUFU.RCP R10, R5 ;  /* 0x00000005000a7308 */ /* 0x000e240000001000 */
[----:B0-----:R-:W-:-:S04]  /*0270*/  FFMA R6, R5, R10, -1 ;  /* 0xbf80000005067423 */ /* 0x001fc8000000000a */
[----:B------:R-:W-:-:S04]  /*0280*/  FADD.FTZ R7, -R6, -RZ ;  /* 0x800000ff06077221 */ /* 0x000fc80000010100 */
[----:B------:R-:W-:-:S07]  /*0290*/  FFMA R10, R10, R7, R10 ;  /* 0x000000070a0a7223 */ /* 0x000fce000000000a */
.L_x_35:
[----:B------:R-:W-:Y:S01]  /*02a0*/  IABS R5, R2 ;  /* 0x0000000200057213 */ /* 0x000fe20000000000 */
[----:B------:R-:W0:Y:S01]  /*02b0*/  LDC R6, c[0x0][0x3ac] ;  /* 0x0000eb00ff067b82 */ /* 0x000e220000000800 */
[----:B------:R-:W1:Y:S02]  /*02c0*/  LDCU.64 UR4, c[0x0][0x3a0] ;  /* 0x00007400ff0477ac */ /* 0x000e640008000a00 */
[----:B------:R-:W2:Y:S08]  /*02d0*/  I2F.RP R11, R5 ;  /* 0x00000005000b7306 */ /* 0x000eb00000209400 */
[----:B--2---:R-:W2:Y:S02]  /*02e0*/  MUFU.RCP R11, R11 ;  /* 0x0000000b000b7308 */ /* 0x004ea40000001000 */
[----:B--2---:R-:W-:-:S06]  /*02f0*/  VIADD R9, R11, 0xffffffe ;  /* 0x0ffffffe0b097836 */ /* 0x004fcc0000000000 */
[----:B------:R-:W2:Y:S02]  /*0300*/  F2I.FTZ.U32.TRUNC.NTZ R9, R9 ;  /* 0x0000000900097305 */ /* 0x000ea4000021f000 */
[----:B--2---:R-:W-:-:S05]  /*0310*/  IADD3 R8, PT, PT, RZ, -R9, RZ ;  /* 0x80000009ff087210 */ /* 0x004fca0007ffe0ff */
[----:B------:R-:W-:Y:S02]  /*0320*/  IMAD R7, R8, R5, RZ ;  /* 0x0000000508077224 */ /* 0x000fe400078e02ff */
[----:B------:R-:W-:-:S05]  /*0330*/  HFMA2 R8, -RZ, RZ, 0, 0 ;  /* 0x00000000ff087431 */ /* 0x000fca00000001ff */
[----:B------:R-:W-:-:S04]  /*0340*/  IMAD.HI.U32 R7, R9, R7, R8 ;  /* 0x0000000709077227 */ /* 0x000fc800078e0008 */
[----:B01----:R-:W-:-:S07]  /*0350*/  FMUL R8, RZ, R10 ;  /* 0x0000000aff087220 */ /* 0x003fce0000400000 */
.L_x_36:
[----:B------:R-:W-:Y:S02]  /*0360*/  IABS R9, R2 ;  /* 0x0000000200097213 */ /* 0x000fe40000000000 */
[----:B------:R-:W-:Y:S02]  /*0370*/  IABS R10, R6 ;  /* 0x00000006000a7213 */ /* 0x000fe40000000000 */
[----:B------:R-:W-:Y:S01]  /*0380*/  IABS R12, R3 ;  /* 0x00000003000c7213 */ /* 0x000fe20000000000 */
[----:B------:R-:W-:Y:S01]  /*0390*/  IMAD.MOV R11, RZ, RZ, -R9 ;  /* 0x000000ffff0b7224 */ /* 0x000fe200078e0a09 */
[----:B------:R-:W-:-:S03]  /*03a0*/  MOV R9, R10 ;  /* 0x0000000a00097202 */ /* 0x000fc60000000f00 */
[----:B------:R-:W-:Y:S01]  /*03b0*/  IMAD.HI.U32 R10, R7, R12, RZ ;  /* 0x0000000c070a7227 */ /* 0x000fe200078e00ff */
[----:B------:R-:W0:Y:S03]  /*03c0*/  I2F.RP R13, R9 ;  /* 0x00000009000d7306 */ /* 0x000e260000209400 */
[----:B------:R-:W-:Y:S01]  /*03d0*/  IMAD R12, R10, R11, R12 ;  /* 0x0000000b0a0c7224 */ /* 0x000fe200078e020c */
[----:B------:R-:W-:-:S04]  /*03e0*/  IABS R11, R2 ;  /* 0x00000002000b7213 */ /* 0x000fc80000000000 */
[----:B------:R-:W-:Y:S01]  /*03f0*/  ISETP.GT.U32.AND P1, PT, R5, R12, PT ;  /* 0x0000000c0500720c */ /* 0x000fe20003f24070 */
[----:B0-----:R-:W0:-:S12]  /*0400*/  MUFU.RCP R13, R13 ;  /* 0x0000000d000d7308 */ /* 0x001e180000001000 */
[----:B------:R-:W-:Y:S02]  /*0410*/  @!P1 IADD3 R12, PT, PT, R12, -R11, RZ ;  /* 0x8000000b0c0c9210 */ /* 0x000fe40007ffe0ff */
[----:B------:R-:W-:Y:S02]  /*0420*/  LOP3.LUT R11, R3, R2, RZ, 0x3c, !PT ;  /* 0x00000002030b7212 */ /* 0x000fe400078e3cff */
[----:B------:R-:W-:Y:S02]  /*0430*/  ISETP.GE.U32.AND P0, PT, R12, R5, PT ;  /* 0x000000050c00720c */ /* 0x000fe40003f06070 */
[----:B------:R-:W-:Y:S02]  /*0440*/  ISETP.GE.AND P2, PT, R11, RZ, PT ;  /* 0x000000ff0b00720c */ /* 0x000fe40003f46270 */
[----:B------:R-:W-:Y:S02]  /*0450*/  @!P1 IADD3 R10, PT, PT, R10, 0x1, RZ ;  /* 0x000000010a0a9810 */ /* 0x000fe40007ffe0ff */
[----:B------:R-:W-:Y:S01]  /*0460*/  ISETP.NE.AND P1, PT, R2, RZ, PT ;  /* 0x000000ff0200720c */ /* 0x000fe20003f25270 */
[----:B0-----:R-:W-:-:S06]  /*0470*/  VIADD R11, R13, 0xffffffe ;  /* 0x0ffffffe0d0b7836 */ /* 0x001fcc0000000000 */
[----:B------:R-:W0:Y:S01]  /*0480*/  F2I.FTZ.U32.TRUNC.NTZ R11, R11 ;  /* 0x0000000b000b7305 */ /* 0x000e22000021f000 */
[----:B------:R-:W-:-:S05]  /*0490*/  @P0 IADD3 R10, PT, PT, R10, 0x1, RZ ;  /* 0x000000010a0a0810 */ /* 0x000fca0007ffe0ff */
[----:B------:R-:W-:-:S05]  /*04a0*/  IMAD.MOV.U32 R14, RZ, RZ, R10 ;  /* 0x000000ffff0e7224 */ /* 0x000fca00078e000a */
[----:B------:R-:W-:Y:S02]  /*04b0*/  @!P2 IADD3 R14, PT, PT, -R14, RZ, RZ ;  /* 0x000000ff0e0ea210 */ /* 0x000fe40007ffe1ff */
[----:B------:R-:W-:Y:S02]  /*04c0*/  @!P1 LOP3.LUT R14, RZ, R2, RZ, 0x33, !PT ;  /* 0x00000002ff0e9212 */ /* 0x000fe400078e33ff */
[----:B0-----:R-:W-:-:S03]  /*04d0*/  IADD3 R10, PT, PT, RZ, -R11, RZ ;  /* 0x8000000bff0a7210 */ /* 0x001fc60007ffe0ff */
[----:B------:R-:W-:Y:S02]  /*04e0*/  IMAD.MOV R13, RZ, RZ, -R14 ;  /* 0x000000ffff0d7224 */ /* 0x000fe400078e0a0e */
[----:B------:R-:W-:Y:S01]  /*04f0*/  IMAD R15, R10, R9, RZ ;  /* 0x000000090a0f7224 */ /* 0x000fe200078e02ff */
[----:B------:R-:W-:Y:S01]  /*0500*/  MOV R10, RZ ;  /* 0x000000ff000a7202 */ /* 0x000fe20000000f00 */
[----:B------:R-:W-:-:S04]  /*0510*/  IMAD R13, R2, R13, R3 ;  /* 0x0000000d020d7224 */ /* 0x000fc800078e0203 */
[----:B------:R-:W-:Y:S01]  /*0520*/  IMAD.HI.U32 R10, R11, R15, R10 ;  /* 0x0000000f0b0a7227 */ /* 0x000fe200078e000a */
[----:B------:R-:W-:Y:S02]  /*0530*/  IABS R12, R13 ;  /* 0x0000000d000c7213 */ /* 0x000fe40000000000 */
[----:B------:R-:W-:-:S03]  /*0540*/  LOP3.LUT R13, R13, R6, RZ, 0x3c, !PT ;  /* 0x000000060d0d7212 */ /* 0x000fc600078e3cff */
[----:B------:R-:W-:Y:S01]  /*0550*/  IMAD.HI.U32 R10, R10, R12, RZ ;  /* 0x0000000c0a0a7227 */ /* 0x000fe200078e00ff */
[----:B------:R-:W-:-:S04]  /*0560*/  ISETP.GE.AND P2, PT, R13, RZ, PT ;  /* 0x000000ff0d00720c */ /* 0x000fc80003f46270 */
[----:B------:R-:W-:-:S05]  /*0570*/  IADD3 R11, PT, PT, -R10, RZ, RZ ;  /* 0x000000ff0a0b7210 */ /* 0x000fca0007ffe1ff */
[----:B------:R-:W-:-:S05]  /*0580*/  IMAD R12, R9, R11, R12 ;  /* 0x0000000b090c7224 */ /* 0x000fca00078e020c */
[----:B------:R-:W-:-:S13]  /*0590*/  ISETP.GT.U32.AND P1, PT, R9, R12, PT ;  /* 0x0000000c0900720c */ /* 0x000fda0003f24070 */
[----:B------:R-:W-:Y:S01]  /*05a0*/  @!P1 IMAD.IADD R12, R12, 0x1, -R9 ;  /* 0x000000010c0c9824 */ /* 0x000fe200078e0a09 */
[----:B------:R-:W-:Y:S02]  /*05b0*/  @!P1 IADD3 R10, PT, PT, R10, 0x1, RZ ;  /* 0x000000010a0a9810 */ /* 0x000fe40007ffe0ff */
[----:B------:R-:W-:Y:S02]  /*05c0*/  ISETP.NE.AND P1, PT, R6, RZ, PT ;  /* 0x000000ff0600720c */ /* 0x000fe40003f25270 */
[----:B------:R-:W-:-:S13]  /*05d0*/  ISETP.GE.U32.AND P0, PT, R12, R9, PT ;  /* 0x000000090c00720c */ /* 0x000fda0003f06070 */
[----:B------:R-:W-:-:S05]  /*05e0*/  @P0 IADD3 R10, PT, PT, R10, 0x1, RZ ;  /* 0x000000010a0a0810 */ /* 0x000fca0007ffe0ff */
[----:B------:R-:W-:Y:S01]  /*05f0*/  @!P2 IMAD.MOV R10, RZ, RZ, -R10 ;  /* 0x000000ffff0aa224 */ /* 0x000fe200078e0a0a */
[----:B------:R-:W-:-:S04]  /*0600*/  @!P1 LOP3.LUT R10, RZ, R6, RZ, 0x33, !PT ;  /* 0x00000006ff0a9212 */ /* 0x000fc800078e33ff */
[----:B------:R-:W-:-:S04]  /*0610*/  ISETP.GE.AND P0, PT, R10, UR5, PT ;  /* 0x000000050a007c0c */ /* 0x000fc8000bf06270 */
[----:B------:R-:W-:-:S04]  /*0620*/  ISETP.GE.OR P0, PT, R14, UR4, P0 ;  /* 0x000000040e007c0c */ /* 0x000fc80008706670 */
[----:B------:R-:W-:-:S13]  /*0630*/  ISETP.LT.OR P0, PT, R6, RZ, P0 ;  /* 0x000000ff0600720c */ /* 0x000fda0000701670 */
[----:B------:R-:W0:Y:S02]  /*0640*/  @!P0 LDC.64 R10, c[0x0][0x398] ;  /* 0x0000e600ff0a8b82 */ /* 0x000e240000000a00 */
[----:B0-----:R-:W-:Y:S01]  /*0650*/  @!P0 IMAD.WIDE R10, R3, 0x4, R10 ;  /* 0x00000004030a8825 */ /* 0x001fe200078e020a */
[----:B------:R-:W-:-:S04]  /*0660*/  IADD3 R3, PT, PT, R4, R3, RZ ;  /* 0x0000000304037210 */ /* 0x000fc80007ffe0ff */
[----:B------:R0:W-:Y:S01]  /*0670*/  @!P0 STG.E desc[UR8][R10.64], R8 ;  /* 0x000000080a008986 */ /* 0x0001e2000c101908 */
[----:B------:R-:W-:-:S13]  /*0680*/  ISETP.GE.AND P0, PT, R3, R0, PT ;  /* 0x000000000300720c */ /* 0x000fda0003f06270 */
[----:B0-----:R-:W-:Y:S05]  /*0690*/  @!P0 BRA `(.L_x_36) ;  /* 0xfffffffc00308947 */ /* 0x001fea000383ffff */
[----:B------:R-:W-:Y:S05]  /*06a0*/  EXIT ;  /* 0x000000000000794d */ /* 0x000fea0003800000 */
.L_x_33:
[----:B------:R-:W-:Y:S02]  /*06b0*/  ULOP3.LUT UR5, UR4, 0x7ffffff8, URZ, 0xc0, !UPT ;  /* 0x7ffffff804057892 */ /* 0x000fe4000f8ec0ff */
[----:B------:R-:W-:Y:S02]  /*06c0*/  ULOP3.LUT UR4, UR4, 0x7, URZ, 0xc0, !UPT ;  /* 0x0000000704047892 */ /* 0x000fe4000f8ec0ff */
[----:B------:R-:W-:-:S12]  /*06d0*/  UIADD3 UR6, UPT, UPT, -UR5, URZ, URZ ;  /* 0x000000ff05067290 */ /* 0x000fd8000fffe1ff */
.L_x_46:
[-C--:B0-----:R-:W-:Y:S01]  /*06e0*/  IABS R9, R2.reuse ;  /* 0x0000000200097213 */ /* 0x081fe20000000000 */
[----:B------:R-:W0:Y:S01]  /*06f0*/  LDC R5, c[0x0][0x3ac] ;  /* 0x0000eb00ff057b82 */ /* 0x000e220000000800 */
[----:B------:R-:W-:Y:S01]  /*0700*/  IABS R12, R3 ;  /* 0x00000003000c7213 */ /* 0x000fe20000000000 */
[----:B------:R-:W-:Y:S01]  /*0710*/  BSSY.RECONVERGENT B0, `(.L_x_37) ;  /* 0x00000fd000007945 */ /* 0x000fe20003800200 */
[----:B------:R-:W1:Y:S01]  /*0720*/  I2F.RP R8, R9 ;  /* 0x0000000900087306 */ /* 0x000e620000209400 */
[----:B------:R-:W-:-:S07]  /*0730*/  IABS R13, R2 ;  /* 0x00000002000d7213 */ /* 0x000fce0000000000 */
[----:B-1----:R-:W1:Y:S02]  /*0740*/  MUFU.RCP R8, R8 ;  /* 0x0000000800087308 */ /* 0x002e640000001000 */
[----:B-1----:R-:W-:Y:S01]  /*0750*/  IADD3 R6, PT, PT, R8, 0xffffffe, RZ ;  /* 0x0ffffffe08067810 */ /* 0x002fe20007ffe0ff */
[----:B------:R-:W-:-:S05]  /*0760*/  IMAD.MOV R8, RZ, RZ, -R13 ;  /* 0x000000ffff087224 */ /* 0x000fca00078e0a0d */
[----:B------:R1:W2:Y:S02]  /*0770*/  F2I.FTZ.U32.TRUNC.NTZ R7, R6 ;  /* 0x0000000600077305 */ /* 0x0002a4000021f000 */
[----:B-1----:R-:W-:Y:S01]  /*0780*/  MOV R6, RZ ;  /* 0x000000ff00067202 */ /* 0x002fe20000000f00 */
[----:B--2---:R-:W-:-:S04]  /*0790*/  IMAD.MOV R10, RZ, RZ, -R7 ;  /* 0x000000ffff0a7224 */ /* 0x004fc800078e0a07 */
[----:B------:R-:W-:-:S04]  /*07a0*/  IMAD R11, R10, R9, RZ ;  /* 0x000000090a0b7224 */ /* 0x000fc800078e02ff */
[----:B------:R-:W-:Y:S01]  /*07b0*/  IMAD.HI.U32 R10, R7, R11, R6 ;  /* 0x0000000b070a7227 */ /* 0x000fe200078e0006 */
[----:B------:R-:W-:Y:S02]  /*07c0*/  MOV R7, R12 ;  /* 0x0000000c00077202 */ /* 0x000fe40000000f00 */
[----:B0-----:R-:W-:-:S03]  /*07d0*/  IABS R6, R5 ;  /* 0x0000000500067213 */ /* 0x001fc60000000000 */
[----:B------:R-:W-:Y:S01]  /*07e0*/  IMAD.HI.U32 R10, R10, R7, RZ ;  /* 0x000000070a0a7227 */ /* 0x000fe200078e00ff */
[----:B------:R-:W0:Y:S03]  /*07f0*/  I2F.RP R11, R6 ;  /* 0x00000006000b7306 */ /* 0x000e260000209400 */
[----:B------:R-:W-:-:S05]  /*0800*/  IMAD R8, R10, R8, R7 ;  /* 0x000000080a087224 */ /* 0x000fca00078e0207 */
[----:B------:R-:W-:Y:S01]  /*0810*/  ISETP.GT.U32.AND P1, PT, R9, R8, PT ;  /* 0x000000080900720c */ /* 0x000fe20003f24070 */
[----:B0-----:R-:W0:-:S12]  /*0820*/  MUFU.RCP R11, R11 ;  /* 0x0000000b000b7308 */ /* 0x001e180000001000 */
[-C--:B------:R-:W-:Y:S01]  /*0830*/  @!P1 IADD3 R8, PT, PT, R8, -R9.reuse, RZ ;  /* 0x8000000908089210 */ /* 0x080fe20007ffe0ff */
[----:B------:R-:W-:Y:S01]  /*0840*/  @!P1 VIADD R10, R10, 0x1 ;  /* 0x000000010a0a9836 */ /* 0x000fe20000000000 */
[----:B------:R-:W-:Y:S02]  /*0850*/  ISETP.NE.AND P1, PT, R2, RZ, PT ;  /* 0x000000ff0200720c */ /* 0x000fe40003f25270 */
[----:B------:R-:W-:Y:S02]  /*0860*/  ISETP.GE.U32.AND P0, PT, R8, R9, PT ;  /* 0x000000090800720c */ /* 0x000fe40003f06070 */
[----:B------:R-:W-:-:S04]  /*0870*/  LOP3.LUT R8, R3, R2, RZ, 0x3c, !PT ;  /* 0x0000000203087212 */ /* 0x000fc800078e3cff */
[----:B------:R-:W-:Y:S02]  /*0880*/  ISETP.GE.AND P2, PT, R8, RZ, PT ;  /* 0x000000ff0800720c */ /* 0x000fe40003f46270 */
[----:B0-----:R-:W-:-:S04]  /*0890*/  IADD3 R8, PT, PT, R11, 0xffffffe, RZ ;  /* 0x0ffffffe0b087810 */ /* 0x001fc80007ffe0ff */
[----:B------:R0:W1:Y:S01]  /*08a0*/  F2I.FTZ.U32.TRUNC.NTZ R9, R8 ;  /* 0x0000000800097305 */ /* 0x000062000021f000 */
[----:B------:R-:W-:-:S06]  /*08b0*/  @P0 IADD3 R10, PT, PT, R10, 0x1, RZ ;  /* 0x000000010a0a0810 */ /* 0x000fcc0007ffe0ff */
[----:B------:R-:W-:Y:S02]  /*08c0*/  @!P2 IADD3 R10, PT, PT, -R10, RZ, RZ ;  /* 0x000000ff0a0aa210 */ /* 0x000fe40007ffe1ff */
[----:B------:R-:W-:Y:S01]  /*08d0*/  @!P1 LOP3.LUT R10, RZ, R2, RZ, 0x33, !PT ;  /* 0x00000002ff0a9212 */ /* 0x000fe200078e33ff */
[----:B0-----:R-:W-:-:S03]  /*08e0*/  HFMA2 R8, -RZ, RZ, 0, 0 ;  /* 0x00000000ff087431 */ /* 0x001fc600000001ff */
[----:B------:R-:W-:Y:S01]  /*08f0*/  IADD3 R12, PT, PT, -R10, RZ, RZ ;  /* 0x000000ff0a0c7210 */ /* 0x000fe20007ffe1ff */
[----:B-1----:R-:W-:-:S04]  /*0900*/  IMAD.MOV R11, RZ, RZ, -R9 ;  /* 0x000000ffff0b7224 */ /* 0x002fc800078e0a09 */
[----:B------:R-:W-:Y:S02]  /*0910*/  IMAD R12, R2, R12, R3 ;  /* 0x0000000c020c7224 */ /* 0x000fe400078e0203 */
[----:B------:R-:W-:-:S03]  /*0920*/  IMAD R11, R11, R6, RZ ;  /* 0x000000060b0b7224 */ /* 0x000fc600078e02ff */
[----:B------:R-:W-:Y:S01]  /*0930*/  IABS R13, R12 ;  /* 0x0000000c000d7213 */ /* 0x000fe20000000000 */
[----:B------:R-:W-:Y:S01]  /*0940*/  IMAD.HI.U32 R14, R9, R11, R8 ;  /* 0x0000000b090e7227 */ /* 0x000fe200078e0008 */
[----:B------:R-:W-:-:S03]  /*0950*/  LOP3.LUT R12, R12, R5, RZ, 0x3c, !PT ;  /* 0x000000050c0c7212 */ /* 0x000fc600078e3cff */
[----:B------:R-:W-:Y:S01]  /*0960*/  IMAD.MOV.U32 R9, RZ, RZ, R13 ;  /* 0x000000ffff097224 */ /* 0x000fe200078e000d */
[----:B------:R-:W-:-:S03]  /*0970*/  ISETP.GE.AND P0, PT, R12, RZ, PT ;  /* 0x000000ff0c00720c */ /* 0x000fc60003f06270 */
[----:B------:R-:W-:-:S05]  /*0980*/  IMAD.HI.U32 R11, R14, R9, RZ ;  /* 0x000000090e0b7227 */ /* 0x000fca00078e00ff */
[----:B------:R-:W-:-:S05]  /*0990*/  IADD3 R8, PT, PT, -R11, RZ, RZ ;  /* 0x000000ff0b087210 */ /* 0x000fca0007ffe1ff */
[----:B------:R-:W-:Y:S02]  /*09a0*/  IMAD R9, R6, R8, R9 ;  /* 0x0000000806097224 */ /* 0x000fe400078e0209 */
[----:B------:R-:W-:Y:S01]  /*09b0*/  IMAD.HI.U32 R8, R14, R7, RZ ;  /* 0x000000070e087227 */ /* 0x000fe200078e00ff */
[----:B------:R-:W-:Y:S02]  /*09c0*/  LOP3.LUT R14, RZ, R5, RZ, 0x33, !PT ;  /* 0x00000005ff0e7212 */ /* 0x000fe400078e33ff */
[----:B------:R-:W-:Y:S02]  /*09d0*/  ISETP.GT.U32.AND P2, PT, R6, R9, PT ;  /* 0x000000090600720c */ /* 0x000fe40003f44070 */
[----:B------:R-:W-:-:S05]  /*09e0*/  IADD3 R8, PT, PT, -R8, RZ, RZ ;  /* 0x000000ff08087210 */ /* 0x000fca0007ffe1ff */
[----:B------:R-:W-:-:S05]  /*09f0*/  IMAD R7, R6, R8, R7 ;  /* 0x0000000806077224 */ /* 0x000fca00078e0207 */
[----:B------:R-:W-:Y:S01]  /*0a00*/  ISETP.GT.U32.AND P3, PT, R6, R7, PT ;  /* 0x000000070600720c */ /* 0x000fe20003f64070 */
[--C-:B------:R-:W-:Y:S01]  /*0a10*/  @!P2 IMAD.IADD R9, R9, 0x1, -R6.reuse ;  /* 0x000000010909a824 */ /* 0x100fe200078e0a06 */
[----:B------:R-:W-:Y:S02]  /*0a20*/  @!P2 IADD3 R11, PT, PT, R11, 0x1, RZ ;  /* 0x000000010b0ba810 */ /* 0x000fe40007ffe0ff */
[----:B------:R-:W-:Y:S02]  /*0a30*/  ISETP.GE.AND P2, PT, R3, RZ, PT ;  /* 0x000000ff0300720c */ /* 0x000fe40003f46270 */
[----:B------:R-:W-:Y:S02]  /*0a40*/  ISETP.GE.U32.AND P1, PT, R9, R6, PT ;  /* 0x000000060900720c */ /* 0x000fe40003f26070 */
[----:B------:R-:W0:Y:S05]  /*0a50*/  LDC.64 R8, c[0x0][0x3a0] ;  /* 0x0000e800ff087b82 */ /* 0x000e2a0000000a00 */
[----:B------:R-:W-:-:S05]  /*0a60*/  @!P3 IMAD.IADD R7, R7, 0x1, -R6 ;  /* 0x000000010707b824 */ /* 0x000fca00078e0a06 */
[----:B------:R-:W-:Y:S02]  /*0a70*/  ISETP.GT.U32.AND P3, PT, R6, R7, PT ;  /* 0x000000070600720c */ /* 0x000fe40003f64070 */
[----:B------:R-:W-:Y:S02]  /*0a80*/  @P1 IADD3 R11, PT, PT, R11, 0x1, RZ ;  /* 0x000000010b0b1810 */ /* 0x000fe40007ffe0ff */
[----:B------:R-:W-:Y:S02]  /*0a90*/  ISETP.NE.AND P1, PT, R5, RZ, PT ;  /* 0x000000ff0500720c */ /* 0x000fe40003f25270 */
[----:B------:R-:W-:-:S04]  /*0aa0*/  @!P0 IADD3 R11, PT, PT, -R11, RZ, RZ ;  /* 0x000000ff0b0b8210 */ /* 0x000fc80007ffe1ff */
[----:B------:R-:W-:-:S03]  /*0ab0*/  SEL R12, R14, R11, !P1 ;  /* 0x0000000b0e0c7207 */ /* 0x000fc60004800000 */
[----:B------:R-:W-:Y:S02]  /*0ac0*/  @!P3 IADD3 R7, PT, PT, R7, -R6, RZ ;  /* 0x800000060707b210 */ /* 0x000fe40007ffe0ff */
[----:B0-----:R-:W-:Y:S02]  /*0ad0*/  ISETP.GE.AND P0, PT, R12, R9, PT ;  /* 0x000000090c00720c */ /* 0x001fe40003f06270 */
[----:B------:R-:W-:Y:S02]  /*0ae0*/  @!P2 IADD3 R7, PT, PT, -R7, RZ, RZ ;  /* 0x000000ff0707a210 */ /* 0x000fe40007ffe1ff */
[----:B------:R-:W-:Y:S02]  /*0af0*/  ISETP.GE.OR P0, PT, R10, R8, P0 ;  /* 0x000000080a00720c */ /* 0x000fe40000706670 */
[----:B------:R-:W-:Y:S02]  /*0b00*/  SEL R6, R14, R7, !P1 ;  /* 0x000000070e067207 */ /* 0x000fe40004800000 */
[----:B------:R-:W-:-:S13]  /*0b10*/  ISETP.LT.OR P0, PT, R5, RZ, P0 ;  /* 0x000000ff0500720c */ /* 0x000fda0000701670 */
[----:B------:R-:W-:Y:S05]  /*0b20*/  @P0 BRA `(.L_x_38) ;  /* 0x0000000800ec0947 */ /* 0x000fea0003800000 */
[----:B------:R-:W0:Y:S01]  /*0b30*/  LDC R7, c[0x0][0x3a8] ;  /* 0x0000ea00ff077b82 */ /* 0x000e220000000800 */
[----:B------:R-:W-:Y:S01]  /*0b40*/  IMAD R10, R10, R9, R12 ;  /* 0x000000090a0a7224 */ /* 0x000fe200078e020c */
[----:B------:R-:W-:Y:S01]  /*0b50*/  MOV R11, RZ ;  /* 0x000000ff000b7202 */ /* 0x000fe20000000f00 */
[----:B------:R-:W-:Y:S01]  /*0b60*/  IMAD.MOV.U32 R9, RZ, RZ, RZ ;  /* 0x000000ffff097224 */ /* 0x000fe200078e00ff */
[----:B------:R-:W-:Y:S02]  /*0b70*/  MOV R22, RZ ;  /* 0x000000ff00167202 */ /* 0x000fe40000000f00 */
[----:B0-----:R-:W-:Y:S01]  /*0b80*/  ISETP.GE.U32.AND P0, PT, R7, 0x8, PT ;  /* 0x000000080700780c */ /* 0x001fe20003f06070 */
[----:B------:R-:W-:-:S12]  /*0b90*/  IMAD R10, R10, R7, RZ ;  /* 0x000000070a0a7224 */ /* 0x000fd800078e02ff */
[----:B------:R-:W-:Y:S05]  /*0ba0*/  @!P0 BRA `(.L_x_39) ;  /* 0x00000004001c8947 */ /* 0x000fea0003800000 */
[----:B------:R-:W-:Y:S01]  /*0bb0*/  MOV R9, RZ ;  /* 0x000000ff00097202 */ /* 0x000fe20000000f00 */
[----:B------:R-:W-:Y:S01]  /*0bc0*/  IMAD.MOV.U32 R8, RZ, RZ, R10 ;  /* 0x000000ffff087224 */ /* 0x000fe200078e000a */
[----:B------:R-:W-:Y:S01]  /*0bd0*/  MOV R11, R6 ;  /* 0x00000006000b7202 */ /* 0x000fe20000000f00 */
[----:B------:R-:W-:Y:S01]  /*0be0*/  UMOV UR5, UR6 ;  /* 0x0000000600057c82 */ /* 0x000fe20008000000 */
[----:B------:R-:W-:-:S07]  /*0bf0*/  LOP3.LUT R12, R7, 0x7ffffff8, RZ, 0xc0, !PT ;  /* 0x7ffffff8070c7812 */ /* 0x000fce00078ec0ff */
.L_x_40:
[----:B------:R-:W0:Y:S08]  /*0c00*/  LDC.64 R16, c[0x0][0x388] ;  /* 0x0000e200ff107b82 */ /* 0x000e300000000a00 */
[----:B------:R-:W1:Y:S01]  /*0c10*/  LDC.64 R14, c[0x0][0x380] ;  /* 0x0000e000ff0e7b82 */ /* 0x000e620000000a00 */
[----:B0-----:R-:W-:-:S05]  /*0c20*/  IMAD.WIDE R16, R11, 0x4, R16 ;  /* 0x000000040b107825 */ /* 0x001fca00078e0210 */
[----:B------:R-:W2:Y:S01]  /*0c30*/  LDG.E R27, desc[UR8][R16.64] ;  /* 0x00000008101b7981 */ /* 0x000ea2000c1e1900 */
[----:B-1----:R-:W-:-:S05]  /*0c40*/  IMAD.WIDE R14, R8, 0x4, R14 ;  /* 0x00000004080e7825 */ /* 0x002fca00078e020e */
[----:B------:R-:W2:Y:S01]  /*0c50*/  LDG.E R13, desc[UR8][R14.64] ;  /* 0x000000080e0d7981 */ /* 0x000ea2000c1e1900 */
[----:B------:R-:W-:-:S04]  /*0c60*/  IMAD.WIDE.U32 R20, R5, 0x8, R16 ;  /* 0x0000000805147825 */ /* 0x000fc800078e0010 */
[C-C-:B------:R-:W-:Y:S01]  /*0c70*/  IMAD.WIDE.U32 R24, R5.reuse, 0x4, R16.reuse ;  /* 0x0000000405187825 */ /* 0x140fe200078e0010 */
[----:B------:R0:W3:Y:S03]  /*0c80*/  LDG.E R23, desc[UR8][R20.64] ;  /* 0x0000000814177981 */ /* 0x0000e6000c1e1900 */
[C-C-:B------:R-:W-:Y:S02]  /*0c90*/  IMAD.WIDE.U32 R18, R5.reuse, 0xc, R16.reuse ;  /* 0x0000000c05127825 */ /* 0x140fe400078e0010 */
[----:B------:R-:W4:Y:S02]  /*0ca0*/  LDG.E R24, desc[UR8][R24.64] ;  /* 0x0000000818187981 */ /* 0x000f24000c1e1900 */
[C-C-:B0-----:R-:W-:Y:S02]  /*0cb0*/  IMAD.WIDE.U32 R20, R5.reuse, 0x10, R16.reuse ;  /* 0x0000001005147825 */ /* 0x141fe400078e0010 */
[----:B------:R0:W5:Y:S04]  /*0cc0*/  LDG.E R25, desc[UR8][R18.64] ;  /* 0x0000000812197981 */ /* 0x000168000c1e1900 */
[----:B------:R1:W5:Y:S01]  /*0cd0*/  LDG.E R26, desc[UR8][R20.64] ;  /* 0x00000008141a7981 */ /* 0x000362000c1e1900 */
[----:B0-----:R-:W-:-:S04]  /*0ce0*/  IMAD.WIDE.U32 R18, R5, 0x14, R16 ;  /* 0x0000001405127825 */ /* 0x001fc800078e0010 */
[----:B-1----:R-:W-:Y:S02]  /*0cf0*/  IMAD.WIDE.U32 R20, R5, 0x18, R16 ;  /* 0x0000001805147825 */ /* 0x002fe400078e0010 */
[----:B------:R-:W5:Y:S04]  /*0d00*/  LDG.E R18, desc[UR8][R18.64] ;  /* 0x0000000812127981 */ /* 0x000f68000c1e1900 */
[----:B------:R-:W5:Y:S04]  /*0d10*/  LDG.E R19, desc[UR8][R20.64] ;  /* 0x0000000814137981 */ /* 0x000f68000c1e1900 */
[----:B------:R-:W4:Y:S04]  /*0d20*/  LDG.E R20, desc[UR8][R14.64+0x4] ;  /* 0x000004080e147981 */ /* 0x000f28000c1e1900 */
[----:B------:R-:W3:Y:S01]  /*0d30*/  LDG.E R21, desc[UR8][R14.64+0x8] ;  /* 0x000008080e157981 */ /* 0x000ee2000c1e1900 */
[----:B--2---:R-:W-:-:S03]  /*0d40*/  FFMA R27, R13, R27, R22 ;  /* 0x0000001b0d1b7223 */ /* 0x004fc60000000016 */
[----:B------:R-:W5:Y:S01]  /*0d50*/  LDG.E R22, desc[UR8][R14.64+0xc] ;  /* 0x00000c080e167981 */ /* 0x000f62000c1e1900 */
[----:B----4-:R-:W-:-:S04]  /*0d60*/  FFMA R24, R20, R24, R27 ;  /* 0x0000001814187223 */ /* 0x010fc8000000001b */
[----:B---3--:R-:W-:Y:S02]  /*0d70*/  FFMA R27, R21, R23, R24 ;  /* 0x00000017151b7223 */ /* 0x008fe40000000018 */
[----:B------:R-:W2:Y:S01]  /*0d80*/  LDG.E R23, desc[UR8][R14.64+0x10] ;  /* 0x000010080e177981 */ /* 0x000ea2000c1e1900 */
[----:B------:R-:W-:-:S03]  /*0d90*/  IMAD.WIDE.U32 R16, R5, 0x1c, R16 ;  /* 0x0000001c05107825 */ /* 0x000fc600078e0010 */
[----:B------:R-:W3:Y:S04]  /*0da0*/  LDG.E R24, desc[UR8][R14.64+0x14] ;  /* 0x000014080e187981 */ /* 0x000ee8000c1e1900 */
[----:B------:R-:W4:Y:S04]  /*0db0*/  LDG.E R16, desc[UR8][R16.64] ;  /* 0x0000000810107981 */ /* 0x000f28000c1e1900 */
[----:B------:R-:W4:Y:S01]  /*0dc0*/  LDG.E R17, desc[UR8][R14.64+0x18] ;  /* 0x000018080e117981 */ /* 0x000f22000c1e1900 */
[----:B-----5:R-:W-:-:S03]  /*0dd0*/  FFMA R25, R22, R25, R27 ;  /* 0x0000001916197223 */ /* 0x020fc6000000001b */
[----:B------:R0:W5:Y:S02]  /*0de0*/  LDG.E R27, desc[UR8][R14.64+0x1c] ;  /* 0x00001c080e1b7981 */ /* 0x000164000c1e1900 */
[----:B0-----:R-:W0:Y:S02]  /*0df0*/  LDC.64 R14, c[0x0][0x390] ;  /* 0x0000e400ff0e7b82 */ /* 0x001e240000000a00 */
[----:B0-----:R-:W-:-:S04]  /*0e00*/  IMAD.WIDE R14, R11, 0x4, R14 ;  /* 0x000000040b0e7825 */ /* 0x001fc800078e020e */
[----:B------:R-:W-:-:S06]  /*0e10*/  IMAD.WIDE.U32 R28, R5, 0x4, R14 ;  /* 0x00000004051c7825 */ /* 0x000fcc00078e000e */
[----:B------:R-:W3:Y:S01]  /*0e20*/  LDG.E R28, desc[UR8][R28.64] ;  /* 0x000000081c1c7981 */ /* 0x000ee2000c1e1900 */
[----:B--2---:R-:W-:-:S03]  /*0e30*/  FFMA R25, R23, R26, R25 ;  /* 0x0000001a17197223 */ /* 0x004fc60000000019 */
[----:B------:R-:W2:Y:S02]  /*0e40*/  LDG.E R26, desc[UR8][R14.64] ;  /* 0x000000080e1a7981 */ /* 0x000ea4000c1e1900 */
[----:B--2---:R-:W-:-:S04]  /*0e50*/  FFMA R9, R13, R26, R9 ;  /* 0x0000001a0d097223 */ /* 0x004fc80000000009 */
[----:B---3--:R-:W-:Y:S01]  /*0e60*/  FFMA R20, R20, R28, R9 ;  /* 0x0000001c14147223 */ /* 0x008fe20000000009 */
[----:B------:R-:W-:-:S05]  /*0e70*/  IMAD.WIDE.U32 R28, R5, 0x8, R14 ;  /* 0x00000008051c7825 */ /* 0x000fca00078e000e */
[----:B------:R0:W2:Y:S02]  /*0e80*/  LDG.E R9, desc[UR8][R28.64] ;  /* 0x000000081c097981 */ /* 0x0000a4000c1e1900 */
[----:B0-----:R-:W-:-:S05]  /*0e90*/  IMAD.WIDE.U32 R28, R5, 0xc, R14 ;  /* 0x0000000c051c7825 */ /* 0x001fca00078e000e */
[----:B------:R0:W3:Y:S02]  /*0ea0*/  LDG.E R13, desc[UR8][R28.64] ;  /* 0x000000081c0d7981 */ /* 0x0000e4000c1e1900 */
[----:B0-----:R-:W-:-:S04]  /*0eb0*/  IMAD.WIDE.U32 R28, R5, 0x14, R14 ;  /* 0x00000014051c7825 */ /* 0x001fc800078e000e */
[----:B--2---:R-:W-:Y:S01]  /*0ec0*/  FFMA R9, R21, R9, R20 ;  /* 0x0000000915097223 */ /* 0x004fe20000000014 */
[----:B------:R-:W-:-:S04]  /*0ed0*/  IMAD.WIDE.U32 R20, R5, 0x10, R14 ;  /* 0x0000001005147825 */ /* 0x000fc800078e000e */
[----:B---3--:R-:W-:Y:S02]  /*0ee0*/  FFMA R22, R22, R13, R9 ;  /* 0x0000000d16167223 */ /* 0x008fe40000000009 */
[----:B------:R0:W2:Y:S04]  /*0ef0*/  LDG.E R9, desc[UR8][R20.64] ;  /* 0x0000000814097981 */ /* 0x0000a8000c1e1900 */
[----:B------:R-:W3:Y:S01]  /*0f00*/  LDG.E R13, desc[UR8][R28.64] ;  /* 0x000000081c0d7981 */ /* 0x000ee2000c1e1900 */
[----:B0-----:R-:W-:-:S04]  /*0f10*/  IMAD.WIDE.U32 R20, R5, 0x18, R14 ;  /* 0x0000001805147825 */ /* 0x001fc800078e000e */
[----:B------:R-:W-:Y:S01]  /*0f20*/  IMAD.WIDE.U32 R14, R5, 0x1c, R14 ;  /* 0x0000001c050e7825 */ /* 0x000fe200078e000e */
[----:B------:R-:W5:Y:S05]  /*0f30*/  LDG.E R26, desc[UR8][R20.64] ;  /* 0x00000008141a7981 */ /* 0x000f6a000c1e1900 */
[----:B------:R-:W5:Y:S01]  /*0f40*/  LDG.E R15, desc[UR8][R14.64] ;  /* 0x000000080e0f7981 */ /* 0x000f62000c1e1900 */
[----:B------:R-:W-:Y:S01]  /*0f50*/  UIADD3 UR5, UPT, UPT, UR5, 0x8, URZ ;  /* 0x0000000805057890 */ /* 0x000fe2000fffe0ff */
[----:B------:R-:W-:-:S03]  /*0f60*/  FFMA R18, R24, R18, R25 ;  /* 0x0000001218127223 */ /* 0x000fc60000000019 */
[----:B------:R-:W-:Y:S01]  /*0f70*/  UISETP.NE.AND UP0, UPT, UR5, URZ, UPT ;  /* 0x000000ff0500728c */ /* 0x000fe2000bf05270 */
[----:B----4-:R-:W-:Y:S01]  /*0f80*/  FFMA R18, R17, R19, R18 ;  /* 0x0000001311127223 */ /* 0x010fe20000000012 */
[----:B------:R-:W-:Y:S02]  /*0f90*/  IADD3 R8, PT, PT, R8, 0x8, RZ ;  /* 0x0000000808087810 */ /* 0x000fe40007ffe0ff */
[----:B------:R-:W-:Y:S01]  /*0fa0*/  LEA R11, R5, R11, 0x3 ;  /* 0x0000000b050b7211 */ /* 0x000fe200078e18ff */
[----:B--2---:R-:W-:-:S04]  /*0fb0*/  FFMA R9, R23, R9, R22 ;  /* 0x0000000917097223 */ /* 0x004fc80000000016 */
[----:B---3--:R-:W-:Y:S01]  /*0fc0*/  FFMA R9, R24, R13, R9 ;  /* 0x0000000d18097223 */ /* 0x008fe20000000009 */
[----:B-----5:R-:W-:-:S03]  /*0fd0*/  FFMA R22, R27, R16, R18 ;  /* 0x000000101b167223 */ /* 0x020fc60000000012 */
[----:B------:R-:W-:-:S04]  /*0fe0*/  FFMA R26, R17, R26, R9 ;  /* 0x0000001a111a7223 */ /* 0x000fc80000000009 */
[----:B------:R-:W-:Y:S01]  /*0ff0*/  FFMA R9, R27, R15, R26 ;  /* 0x0000000f1b097223 */ /* 0x000fe2000000001a */
[----:B------:R-:W-:Y:S06]  /*1000*/  BRA.U UP0, `(.L_x_40) ;  /* 0xfffffff900fc7547 */ /* 0x000fec000b83ffff */
[----:B------:R-:W-:-:S07]  /*1010*/  IMAD.MOV.U32 R11, RZ, RZ, R12 ;  /* 0x000000ffff0b7224 */ /* 0x000fce00078e000c */
.L_x_39:
[----:B------:R-:W-:-:S09]  /*1020*/  UISETP.NE.AND UP0, UPT, UR4, URZ, UPT ;  /* 0x000000ff0400728c */ /* 0x000fd2000bf05270 */
[----:B------:R-:W-:Y:S05]  /*1030*/  BRA.U !UP0, `(.L_x_41) ;  /* 0x0000000508347547 */ /* 0x000fea000b800000 */
[----:B------:R-:W-:Y:S01]  /*1040*/  UIADD3 UR5, UPT, UPT, UR4, -0x1, URZ ;  /* 0xffffffff04057890 */ /* 0x000fe2000fffe0ff */
[----:B------:R-:W-:-:S03]  /*1050*/  LOP3.LUT P0, R8, R7, 0x3, RZ, 0xc0, !PT ;  /* 0x0000000307087812 */ /* 0x000fc6000780c0ff */
[----:B------:R-:W-:-:S09]  /*1060*/  UISETP.GE.U32.AND UP0, UPT, UR5, 0x3, UPT ;  /* 0x000000030500788c */ /* 0x000fd2000bf06070 */
[----:B------:R-:W-:Y:S05]  /*1070*/  BRA.U !UP0, `(.L_x_42) ;  /* 0x00000001088c7547 */ /* 0x000fea000b800000 */
[----:B------:R-:W0:Y:S01]  /*1080*/  LDC.64 R24, c[0x0][0x388] ;  /* 0x0000e200ff187b82 */ /* 0x000e220000000a00 */
[----:B------:R-:W-:Y:S01]  /*1090*/  IADD3 R17, PT, PT, R10, R11, RZ ;  /* 0x0000000b0a117210 */ /* 0x000fe20007ffe0ff */
[----:B------:R-:W-:-:S06]  /*10a0*/  IMAD R19, R11, R5, R6 ;  /* 0x000000050b137224 */ /* 0x000fcc00078e0206 */
[----:B------:R-:W1:Y:S08]  /*10b0*/  LDC.64 R14, c[0x0][0x380] ;  /* 0x0000e000ff0e7b82 */ /* 0x000e700000000a00 */
[----:B------:R-:W2:Y:S01]  /*10c0*/  LDC.64 R12, c[0x0][0x390] ;  /* 0x0000e400ff0c7b82 */ /* 0x000ea20000000a00 */
[----:B0-----:R-:W-:-:S04]  /*10d0*/  IMAD.WIDE R24, R19, 0x4, R24 ;  /* 0x0000000413187825 */ /* 0x001fc800078e0218 */
[----:B-1----:R-:W-:-:S04]  /*10e0*/  IMAD.WIDE R14, R17, 0x4, R14 ;  /* 0x00000004110e7825 */ /* 0x002fc800078e020e */
[----:B--2---:R-:W-:Y:S01]  /*10f0*/  IMAD.WIDE R12, R19, 0x4, R12 ;  /* 0x00000004130c7825 */ /* 0x004fe200078e020c */
[----:B------:R-:W2:Y:S03]  /*1100*/  LDG.E R23, desc[UR8][R14.64] ;  /* 0x000000080e177981 */ /* 0x000ea6000c1e1900 */
[C---:B------:R-:W-:Y:S01]  /*1110*/  IMAD.WIDE.U32 R16, R5.reuse, 0x4, R24 ;  /* 0x0000000405107825 */ /* 0x040fe200078e0018 */
[----:B------:R-:W3:Y:S04]  /*1120*/  LDG.E R20, desc[UR8][R14.64+0x4] ;  /* 0x000004080e147981 */ /* 0x000ee8000c1e1900 */
[----:B------:R-:W4:Y:S04]  /*1130*/  LDG.E R19, desc[UR8][R14.64+0x8] ;  /* 0x000008080e137981 */ /* 0x000f28000c1e1900 */
[----:B------:R0:W5:Y:S04]  /*1140*/  LDG.E R18, desc[UR8][R14.64+0xc] ;  /* 0x00000c080e127981 */ /* 0x000168000c1e1900 */
[----:B------:R-:W2:Y:S04]  /*1150*/  LDG.E R24, desc[UR8][R24.64] ;  /* 0x0000000818187981 */ /* 0x000ea8000c1e1900 */
[----:B------:R1:W3:Y:S01]  /*1160*/  LDG.E R21, desc[UR8][R16.64] ;  /* 0x0000000810157981 */ /* 0x0002e2000c1e1900 */
[----:B0-----:R-:W-:-:S03]  /*1170*/  IMAD.WIDE.U32 R14, R5, 0x4, R12 ;  /* 0x00000004050e7825 */ /* 0x001fc600078e000c */
[----:B------:R0:W4:Y:S04]  /*1180*/  LDG.E R26, desc[UR8][R12.64] ;  /* 0x000000080c1a7981 */ /* 0x000128000c1e1900 */
[----:B------:R-:W5:Y:S01]  /*1190*/  LDG.E R27, desc[UR8][R14.64] ;  /* 0x000000080e1b7981 */ /* 0x000f62000c1e1900 */
[----:B-1----:R-:W-:-:S04]  /*11a0*/  IMAD.WIDE.U32 R16, R5, 0x4, R16 ;  /* 0x0000000405107825 */ /* 0x002fc800078e0010 */
[C---:B0-----:R-:W-:Y:S01]  /*11b0*/  IMAD.WIDE.U32 R12, R5.reuse, 0x4, R14 ;  /* 0x00000004050c7825 */ /* 0x041fe200078e000e */
[----:B------:R0:W5:Y:S04]  /*11c0*/  LDG.E R28, desc[UR8][R16.64] ;  /* 0x00000008101c7981 */ /* 0x000168000c1e1900 */
[----:B------:R1:W5:Y:S01]  /*11d0*/  LDG.E R29, desc[UR8][R12.64] ;  /* 0x000000080c1d7981 */ /* 0x000362000c1e1900 */
[----:B0-----:R-:W-:-:S04]  /*11e0*/  IMAD.WIDE.U32 R16, R5, 0x4, R16 ;  /* 0x0000000405107825 */ /* 0x001fc800078e0010 */
[----:B-1----:R-:W-:Y:S01]  /*11f0*/  IMAD.WIDE.U32 R12, R5, 0x4, R12 ;  /* 0x00000004050c7825 */ /* 0x002fe200078e000c */
[----:B------:R-:W5:Y:S04]  /*1200*/  LDG.E R15, desc[UR8][R16.64] ;  /* 0x00000008100f7981 */ /* 0x000f68000c1e1900 */
[----:B------:R-:W5:Y:S01]  /*1210*/  LDG.E R25, desc[UR8][R12.64] ;  /* 0x000000080c197981 */ /* 0x000f62000c1e1900 */
[----:B------:R-:W-:Y:S01]  /*1220*/  IADD3 R11, PT, PT, R11, 0x4, RZ ;  /* 0x000000040b0b7810 */ /* 0x000fe20007ffe0ff */
[----:B--2---:R-:W-:-:S04]  /*1230*/  FFMA R24, R23, R24, R22 ;  /* 0x0000001817187223 */ /* 0x004fc80000000016 */
[----:B---3--:R-:W-:Y:S01]  /*1240*/  FFMA R24, R20, R21, R24 ;  /* 0x0000001514187223 */ /* 0x008fe20000000018 */
[----:B----4-:R-:W-:-:S04]  /*1250*/  FFMA R26, R23, R26, R9 ;  /* 0x0000001a171a7223 */ /* 0x010fc80000000009 */
[----:B-----5:R-:W-:Y:S01]  /*1260*/  FFMA R26, R20, R27, R26 ;  /* 0x0000001b141a7223 */ /* 0x020fe2000000001a */
[----:B------:R-:W-:-:S03]  /*1270*/  FFMA R9, R19, R28, R24 ;  /* 0x0000001c13097223 */ /* 0x000fc60000000018 */
[----:B------:R-:W-:Y:S01]  /*1280*/  FFMA R26, R19, R29, R26 ;  /* 0x0000001d131a7223 */ /* 0x000fe2000000001a */
[----:B------:R-:W-:-:S03]  /*1290*/  FFMA R22, R18, R15, R9 ;  /* 0x0000000f12167223 */ /* 0x000fc60000000009 */
[----:B------:R-:W-:-:S07]  /*12a0*/  FFMA R9, R18, R25, R26 ;  /* 0x0000001912097223 */ /* 0x000fce000000001a */
.L_x_42:
[----:B------:R-:W-:Y:S05]  /*12b0*/  @!P0 BRA `(.L_x_41) ;  /* 0x0000000000948947 */ /* 0x000fea0003800000 */
[----:B------:R-:W-:Y:S01]  /*12c0*/  ISETP.NE.AND P0, PT, R8, 0x1, PT ;  /* 0x000000010800780c */ /* 0x000fe20003f05270 */
[----:B------:R-:W0:Y:S01]  /*12d0*/  LDC.64 R20, c[0x0][0x388] ;  /* 0x0000e200ff147b82 */ /* 0x000e220000000a00 */
[----:B------:R-:W-:-:S04]  /*12e0*/  LOP3.LUT R7, R7, 0x1, RZ, 0xc0, !PT ;  /* 0x0000000107077812 */ /* 0x000fc800078ec0ff */
[----:B------:R-:W-:-:S03]  /*12f0*/  ISETP.NE.U32.AND P1, PT, R7, 0x1, PT ;  /* 0x000000010700780c */ /* 0x000fc60003f25070 */
[----:B------:R-:W1:Y:S04]  /*1300*/  LDC.64 R24, c[0x0][0x380] ;  /* 0x0000e000ff187b82 */ /* 0x000e680000000a00 */
[C---:B------:R-:W-:Y:S01]  /*1310*/  @P0 IMAD R23, R11.reuse, R5, R6 ;  /* 0x000000050b170224 */ /* 0x040fe200078e0206 */
[C---:B------:R-:W-:Y:S01]  /*1320*/  @P0 IADD3 R7, PT, PT, R10.reuse, R11, RZ ;  /* 0x0000000b0a070210 */ /* 0x040fe20007ffe0ff */
[----:B------:R-:W-:Y:S02]  /*1330*/  @P0 VIADD R11, R11, 0x2 ;  /* 0x000000020b0b0836 */ /* 0x000fe40000000000 */
[----:B------:R-:W2:Y:S03]  /*1340*/  @P0 LDC.64 R18, c[0x0][0x390] ;  /* 0x0000e400ff120b82 */ /* 0x000ea60000000a00 */
[----:B------:R-:W-:-:S05]  /*1350*/  @!P1 IADD3 R29, PT, PT, R10, R11, RZ ;  /* 0x0000000b0a1d9210 */ /* 0x000fca0007ffe0ff */
[----:B------:R-:W3:Y:S01]  /*1360*/  LDC.64 R16, c[0x0][0x380] ;  /* 0x0000e000ff107b82 */ /* 0x000ee20000000a00 */
[----:B0-----:R-:W-:-:S04]  /*1370*/  @P0 IMAD.WIDE R20, R23, 0x4, R20 ;  /* 0x0000000417140825 */ /* 0x001fc800078e0214 */
[----:B------:R-:W-:-:S03]  /*1380*/  @P0 IMAD.WIDE.U32 R26, R5, 0x4, R20 ;  /* 0x00000004051a0825 */ /* 0x000fc600078e0014 */
[----:B------:R-:W0:Y:S01]  /*1390*/  LDC.64 R14, c[0x0][0x388] ;  /* 0x0000e200ff0e7b82 */ /* 0x000e220000000a00 */
[----:B------:R-:W4:Y:S01]  /*13a0*/  @P0 LDG.E R20, desc[UR8][R20.64] ;  /* 0x0000000814140981 */ /* 0x000f22000c1e1900 */
[----:B-1----:R-:W-:-:S03]  /*13b0*/  @P0 IMAD.WIDE R24, R7, 0x4, R24 ;  /* 0x0000000407180825 */ /* 0x002fc600078e0218 */
[----:B------:R-:W5:Y:S03]  /*13c0*/  @P0 LDG.E R27, desc[UR8][R26.64] ;  /* 0x000000081a1b0981 */ /* 0x000f66000c1e1900 */
[----:B------:R-:W1:Y:S01]  /*13d0*/  @!P1 LDC.64 R12, c[0x0][0x390] ;  /* 0x0000e400ff0c9b82 */ /* 0x000e620000000a00 */
[----:B--2---:R-:W-:Y:S01]  /*13e0*/  @P0 IMAD.WIDE R18, R23, 0x4, R18 ;  /* 0x0000000417120825 */ /* 0x004fe200078e0212 */
[----:B------:R-:W5:Y:S03]  /*13f0*/  @P0 LDG.E R8, desc[UR8][R24.64+0x4] ;  /* 0x0000040818080981 */ /* 0x000f66000c1e1900 */
[----:B------:R-:W-:Y:S02]  /*1400*/  @!P1 IMAD R23, R11, R5, R6 ;  /* 0x000000050b179224 */ /* 0x000fe400078e0206 */
[----:B------:R-:W-:Y:S01]  /*1410*/  @P0 IMAD.WIDE.U32 R6, R5, 0x4, R18 ;  /* 0x0000000405060825 */ /* 0x000fe200078e0012 */
[----:B------:R-:W4:Y:S04]  /*1420*/  @P0 LDG.E R11, desc[UR8][R24.64] ;  /* 0x00000008180b0981 */ /* 0x000f28000c1e1900 */
[----:B------:R-:W2:Y:S01]  /*1430*/  @P0 LDG.E R18, desc[UR8][R18.64] ;  /* 0x0000000812120981 */ /* 0x000ea2000c1e1900 */
[----:B---3--:R-:W-:-:S03]  /*1440*/  @!P1 IMAD.WIDE R16, R29, 0x4, R16 ;  /* 0x000000041d109825 */ /* 0x008fc600078e0210 */
[----:B------:R-:W3:Y:S01]  /*1450*/  @P0 LDG.E R6, desc[UR8][R6.64] ;  /* 0x0000000806060981 */ /* 0x000ee2000c1e1900 */
[----:B0-----:R-:W-:-:S03]  /*1460*/  @!P1 IMAD.WIDE R14, R23, 0x4, R14 ;  /* 0x00000004170e9825 */ /* 0x001fc600078e020e */
[----:B------:R-:W3:Y:S01]  /*1470*/  @!P1 LDG.E R17, desc[UR8][R16.64] ;  /* 0x0000000810119981 */ /* 0x000ee2000c1e1900 */
[----:B-1----:R-:W-:-:S03]  /*1480*/  @!P1 IMAD.WIDE R12, R23, 0x4, R12 ;  /* 0x00000004170c9825 */ /* 0x002fc600078e020c */
[----:B------:R-:W3:Y:S04]  /*1490*/  @!P1 LDG.E R14, desc[UR8][R14.64] ;  /* 0x000000080e0e9981 */ /* 0x000ee8000c1e1900 */
[----:B------:R-:W3:Y:S01]  /*14a0*/  @!P1 LDG.E R12, desc[UR8][R12.64] ;  /* 0x000000080c0c9981 */ /* 0x000ee2000c1e1900 */
[C---:B----4-:R-:W-:Y:S01]  /*14b0*/  @P0 FFMA R5, R11.reuse, R20, R22 ;  /* 0x000000140b050223 */ /* 0x050fe20000000016 */
[----:B--2---:R-:W-:-:S03]  /*14c0*/  @P0 FFMA R11, R11, R18, R9 ;  /* 0x000000120b0b0223 */ /* 0x004fc60000000009 */
[C---:B-----5:R-:W-:Y:S01]  /*14d0*/  @P0 FFMA R22, R8.reuse, R27, R5 ;  /* 0x0000001b08160223 */ /* 0x060fe20000000005 */
[----:B---3--:R-:W-:-:S03]  /*14e0*/  @P0 FFMA R9, R8, R6, R11 ;  /* 0x0000000608090223 */ /* 0x008fc6000000000b */
[C---:B------:R-:W-:Y:S01]  /*14f0*/  @!P1 FFMA R22, R17.reuse, R14, R22 ;  /* 0x0000000e11169223 */ /* 0x040fe20000000016 */
[----:B------:R-:W-:-:S07]  /*1500*/  @!P1 FFMA R9, R17, R12, R9 ;  /* 0x0000000c11099223 */ /* 0x000fce0000000009 */
.L_x_41:
[----:B------:R-:W-:Y:S01]  /*1510*/  HFMA2 R5, -RZ, RZ, 1.75, 0 ;  /* 0x3f000000ff057431 */ /* 0x000fe200000001ff */
[----:B------:R-:W-:Y:S01]  /*1520*/  MOV R6, 0x437c0000 ;  /* 0x437c000000067802 */ /* 0x000fe20000000f00 */
[----:B------:R-:W-:Y:S03]  /*1530*/  BSSY.RECONVERGENT B1, `(.L_x_43) ;  /* 0x0000015000017945 */ /* 0x000fe60003800200 */
[----:B------:R-:W-:-:S04]  /*1540*/  FFMA.SAT R5, R22, -0.0057249800302088260651, R5 ;  /* 0xbbbb989d16057823 */ /* 0x000fc80000002005 */
[----:B------:R-:W-:-:S04]  /*1550*/  FFMA.RM R5, R5, R6, 12582913 ;  /* 0x4b40000105057423 */ /* 0x000fc80000004006 */
[C---:B------:R-:W-:Y:S01]  /*1560*/  FADD R7, R5.reuse, -12583039 ;  /* 0xcb40007f05077421 */ /* 0x040fe20000000000 */
[----:B------:R-:W-:-:S03]  /*1570*/  IMAD.SHL.U32 R5, R5, 0x800000, RZ ;  /* 0x0080000005057824 */ /* 0x000fc600078e00ff */
[----:B------:R-:W-:-:S04]  /*1580*/  FFMA R7, R22, -1.4426950216293334961, -R7 ;  /* 0xbfb8aa3b16077823 */ /* 0x000fc80000000807 */
[----:B------:R-:W-:-:S04]  /*1590*/  FFMA R7, R22, -1.925963033500011079e-08, R7 ;  /* 0xb2a5706016077823 */ /* 0x000fc80000000007 */
[----:B------:R-:W0:Y:S02]  /*15a0*/  MUFU.EX2 R6, R7 ;  /* 0x0000000700067308 */ /* 0x000e240000000800 */
[----:B0-----:R-:W-:-:S05]  /*15b0*/  FFMA R8, R5, R6, 1 ;  /* 0x3f80000005087423 */ /* 0x001fca0000000006 */
[----:B------:R-:W-:-:S04]  /*15c0*/  IADD3 R5, PT, PT, R8, 0x1800000, RZ ;  /* 0x0180000008057810 */ /* 0x000fc80007ffe0ff */
[----:B------:R-:W-:-:S04]  /*15d0*/  LOP3.LUT R5, R5, 0x7f800000, RZ, 0xc0, !PT ;  /* 0x7f80000005057812 */ /* 0x000fc800078ec0ff */
[----:B------:R-:W-:-:S13]  /*15e0*/  ISETP.GT.U32.AND P0, PT, R5, 0x1ffffff, PT ;  /* 0x01ffffff0500780c */ /* 0x000fda0003f04070 */
[----:B------:R-:W-:Y:S05]  /*15f0*/  @P0 BRA `(.L_x_44) ;  /* 0x0000000000100947 */ /* 0x000fea0003800000 */
[----:B------:R-:W-:Y:S02]  /*1600*/  MOV R5, R8 ;  /* 0x0000000800057202 */ /* 0x000fe40000000f00 */
[----:B------:R-:W-:-:S07]  /*1610*/  MOV R8, 0x1630 ;  /* 0x0000163000087802 */ /* 0x000fce0000000f00 */
[----:B------:R-:W-:Y:S05]  /*1620*/  CALL.REL.NOINC `($__internal_1_$__cuda_sm20_rcp_rn_f32_slowpath) ;  /* 0x0000000000407944 */ /* 0x000fea0003c00000 */
[----:B------:R-:W-:Y:S05]  /*1630*/  BRA `(.L_x_45) ;  /* 0x0000000000107947 */ /* 0x000fea0003800000 */
.L_x_44:
[----:B------:R-:W0:Y:S02]  /*1640*/  MUFU.RCP R5, R8 ;  /* 0x0000000800057308 */ /* 0x000e240000001000 */
[----:B0-----:R-:W-:-:S04]  /*1650*/  FFMA R6, R8, R5, -1 ;  /* 0xbf80000008067423 */ /* 0x001fc80000000005 */
[----:B------:R-:W-:-:S04]  /*1660*/  FADD.FTZ R6, -R6, -RZ ;  /* 0x800000ff06067221 */ /* 0x000fc80000010100 */
[----:B------:R-:W-:-:S07]  /*1670*/  FFMA R5, R5, R6, R5 ;  /* 0x0000000605057223 */ /* 0x000fce0000000005 */
.L_x_45:
[----:B------:R-:W-:Y:S05]  /*1680*/  BSYNC.RECONVERGENT B1 ;  /* 0x0000000000017941 */ /* 0x000fea0003800200 */
.L_x_43:
[----:B------:R-:W0:Y:S01]  /*1690*/  LDC.64 R6, c[0x0][0x398] ;  /* 0x0000e600ff067b82 */ /* 0x000e220000000a00 */
[----:B------:R-:W-:-:S04]  /*16a0*/  FMUL R22, R5, R22 ;  /* 0x0000001605167220 */ /* 0x000fc80000400000 */
[----:B------:R-:W-:Y:S01]  /*16b0*/  FMUL R9, R22, R9 ;  /* 0x0000000916097220 */ /* 0x000fe20000400000 */
[----:B0-----:R-:W-:-:S05]  /*16c0*/  IMAD.WIDE R6, R3, 0x4, R6 ;  /* 0x0000000403067825 */ /* 0x001fca00078e0206 */
[----:B------:R0:W-:Y:S02]  /*16d0*/  STG.E desc[UR8][R6.64], R9 ;  /* 0x0000000906007986 */ /* 0x0001e4000c101908 */
.L_x_38:
[----:B------:R-:W-:Y:S05]  /*16e0*/  BSYNC.RECONVERGENT B0 ;  /* 0x0000000000007941 */ /* 0x000fea0003800200 */
.L_x_37:
[----:B------:R-:W-:-:S04]  /*16f0*/  IADD3 R3, PT, PT, R4, R3, RZ ;  /* 0x0000000304037210 */ /* 0x000fc80007ffe0ff */
[----:B------:R-:W-:-:S13]  /*1700*/  ISETP.GE.AND P0, PT, R3, R0, PT ;  /* 0x000000000300720c */ /* 0x000fda0003f06270 */
[----:B------:R-:W-:Y:S05]  /*1710*/  @!P0 BRA `(.L_x_46) ;  /* 0xffffffec00f08947 */ /* 0x000fea000383ffff */
[----:B------:R-:W-:Y:S05]  /*1720*/  EXIT ;  /* 0x000000000000794d */ /* 0x000fea0003800000 */
        .weak           $__internal_1_$__cuda_sm20_rcp_rn_f32_slowpath
        .type           $__internal_1_$__cuda_sm20_rcp_rn_f32_slowpath,@function
        .size           $__internal_1_$__cuda_sm20_rcp_rn_f32_slowpath,(.L_x_53 - $__internal_1_$__cuda_sm20_rcp_rn_f32_slowpath)
$__internal_1_$__cuda_sm20_rcp_rn_f32_slowpath:
[----:B------:R-:W-:Y:S01]  /*1730*/  IMAD.SHL.U32 R6, R5, 0x2, RZ ;  /* 0x0000000205067824 */ /* 0x000fe200078e00ff */
[----:B------:R-:W-:Y:S04]  /*1740*/  BSSY.RECONVERGENT B2, `(.L_x_47) ;  /* 0x0000030000027945 */ /* 0x000fe80003800200 */
[----:B------:R-:W-:-:S04]  /*1750*/  SHF.R.U32.HI R13, RZ, 0x18, R6 ;  /* 0x00000018ff0d7819 */ /* 0x000fc80000011606 */
[----:B------:R-:W-:-:S13]  /*1760*/  ISETP.NE.U32.AND P0, PT, R13, RZ, PT ;  /* 0x000000ff0d00720c */ /* 0x000fda0003f05070 */
[----:B------:R-:W-:Y:S05]  /*1770*/  @P0 BRA `(.L_x_48) ;  /* 0x0000000000280947 */ /* 0x000fea0003800000 */
[----:B------:R-:W-:-:S04]  /*1780*/  SHF.L.U32 R6, R5, 0x1, RZ ;  /* 0x0000000105067819 */ /* 0x000fc800000006ff */
        /* <DEDUP_REMOVED lines=9> */
.L_x_48:
        /* <DEDUP_REMOVED lines=16> */
[----:B------:R-:W-:-:S03]  /*1920*/  LOP3.LUT R12, R12, R7, RZ, 0xc0, !PT ;  /* 0x000000070c0c7212 */ /* 0x000fc600078ec0ff */
[----:B------:R-:W-:Y:S01]  /*1930*/  IMAD.MOV R10, RZ, RZ, -R10 ;  /* 0x000000ffff0a7224 */ /* 0x000fe200078e0a0a */
[----:B------:R-:W-:-:S04]  /*1940*/  SHF.R.U32.HI R12, RZ, R15, R12 ;  /* 0x0000000fff0c7219 */ /* 0x000fc8000001160c */
[----:B------:R-:W-:Y:S02]  /*1950*/  LOP3.LUT P1, RZ, R10, R15, R7, 0xf8, !PT ;  /* 0x0000000f0aff7212 */ /* 0x000fe4000782f807 */
[C---:B------:R-:W-:Y:S02]  /*1960*/  LOP3.LUT P0, RZ, R12.reuse, 0x1, RZ, 0xc0, !PT ;  /* 0x000000010cff7812 */ /* 0x040fe4000780c0ff */
[----:B------:R-:W-:-:S04]  /*1970*/  LOP3.LUT P2, RZ, R12, 0x2, RZ, 0xc0, !PT ;  /* 0x000000020cff7812 */ /* 0x000fc8000784c0ff */
[----:B------:R-:W-:Y:S02]  /*1980*/  PLOP3.LUT P0, PT, P0, P1, P2, 0xe0, 0x0 ;  /* 0x000000000000781c */ /* 0x000fe40000703c20 */
[----:B------:R-:W-:Y:S02]  /*1990*/  LOP3.LUT P1, RZ, R5, 0x7fffff, RZ, 0xc0, !PT ;  /* 0x007fffff05ff7812 */ /* 0x000fe4000782c0ff */
[----:B------:R-:W-:-:S04]  /*19a0*/  SEL R6, RZ, 0x1, !P0 ;  /* 0x00000001ff067807 */ /* 0x000fc80004000000 */
[----:B------:R-:W-:-:S04]  /*19b0*/  IADD3 R6, PT, PT, -R6, RZ, RZ ;  /* 0x000000ff06067210 */ /* 0x000fc80007ffe1ff */
[----:B------:R-:W-:Y:S02]  /*19c0*/  ISETP.GE.AND P0, PT, R6, RZ, PT ;  /* 0x000000ff0600720c */ /* 0x000fe40003f06270 */
[----:B------:R-:W-:-:S04]  /*19d0*/  IADD3 R6, PT, PT, R13, -0xfc, RZ ;  /* 0xffffff040d067810 */ /* 0x000fc80007ffe0ff */
[----:B------:R-:W-:-:S07]  /*19e0*/  SHF.R.U32.HI R6, RZ, R6, R7 ;  /* 0x00000006ff067219 */ /* 0x000fce0000011607 */
[----:B------:R-:W-:-:S05]  /*19f0*/  @!P0 IADD3 R6, PT, PT, R6, 0x1, RZ ;  /* 0x0000000106068810 */ /* 0x000fca0007ffe0ff */
[----:B------:R-:W-:-:S05]  /*1a00*/  @!P1 IMAD.SHL.U32 R6, R6, 0x2, RZ ;  /* 0x0000000206069824 */ /* 0x000fca00078e00ff */
[----:B------:R-:W-:Y:S01]  /*1a10*/  LOP3.LUT R7, R6, 0x80000000, R5, 0xf8, !PT ;  /* 0x8000000006077812 */ /* 0x000fe200078ef805 */
[----:B------:R-:W-:Y:S06]  /*1a20*/  BRA `(.L_x_49) ;  /* 0x0000000000047947 */ /* 0x000fec0003800000 */
.L_x_50:
[----:B------:R0:W1:Y:S02]  /*1a30*/  MUFU.RCP R7, R5 ;  /* 0x0000000500077308 */ /* 0x0000640000001000 */
.L_x_49:
[----:B------:R-:W-:Y:S05]  /*1a40*/  BSYNC.RECONVERGENT B2 ;  /* 0x0000000000027941 */ /* 0x000fea0003800200 */
.L_x_47:
[----:B01----:R-:W-:Y:S01]  /*1a50*/  MOV R5, R7 ;  /* 0x0000000700057202 */ /* 0x003fe20000000f00 */
[----:B------:R-:W-:Y:S01]  /*1a60*/  HFMA2 R7, -RZ, RZ, 0, 0 ;  /* 0x00000000ff077431 */ /* 0x000fe200000001ff */
[----:B------:R-:W-:-:S04]  /*1a70*/  MOV R6, R8 ;  /* 0x0000000800067202 */ /* 0x000fc80000000f00 */
[----:B------:R-:W-:Y:S05]  /*1a80*/  RET.REL.NODEC R6 `(_Z21swiGLU_warp_optimizedPKfS0_S0_Pfiiii) ;  /* 0xffffffe4065c7950 */ /* 0x000fea0003c3ffff */
.L_x_51:
        /* <DEDUP_REMOVED lines=15> */
.L_x_53:


//--------------------- .nv.shared.reserved.0     --------------------------
	.section	.nv.shared.reserved.0,"aw",@nobits
	.weak		__nv_reservedSMEM_offset_0_alias
	.size		__nv_reservedSMEM_offset_0_alias, 0, 64
	.other		__nv_reservedSMEM_offset_0_alias,@"STO_CUDA_RESERVED_SHARED STV_DEFAULT"
__nv_reservedSMEM_offset_0_alias:
	.zero		0
	.zero		64


//--------------------- .nv.constant0._Z19swiGLU_warp_shufflePKfS0_S0_Pfiiii --------------------------
	.section	.nv.constant0._Z19swiGLU_warp_shufflePKfS0_S0_Pfiiii,"a",@progbits
	.sectionflags	@""
	.align	4
.nv.constant0._Z19swiGLU_warp_shufflePKfS0_S0_Pfiiii:
	.zero		944


//--------------------- .nv.constant0._Z21swiGLU_warp_optimizedPKfS0_S0_Pfiiii --------------------------
	.section	.nv.constant0._Z21swiGLU_warp_optimizedPKfS0_S0_Pfiiii,"a",@progbits
	.sectionflags	@""
	.align	4
.nv.constant0._Z21swiGLU_warp_optimizedPKfS0_S0_Pfiiii:
	.zero		944


//--------------------- SYMBOLS --------------------------

	.type		.nv.reservedSmem.offset0,@object
	.size		.nv.reservedSmem.offset0,0x4
